	.target	sm_100a

	.elftype	@"ET_EXEC"


//--------------------- .note.nv.tkinfo           --------------------------
	.section	.note.nv.tkinfo,"",@"SHT_NOTE"
	.sectionflags	@"SHF_NOTE_NV_TKINFO"
	.tkinfo
        /*0018*/ 	.word	0x00000002
        /*0030*/ 	.string	""
        /*0030*/ 	.string	"ptxas"
        /*0030*/ 	.string	"Cuda compilation tools, release 13.0, V13.0.88"
        /*0030*/ 	.string	"Build cuda_13.0.r13.0/compiler.36424714_0"
        /*0030*/ 	.string	"-arch sm_100a -m 64 "



//--------------------- .note.nv.cuinfo           --------------------------
	.section	.note.nv.cuinfo,"",@"SHT_NOTE"
	.sectionflags	@"SHF_NOTE_NV_CUINFO"
        /*0018*/ 	.short	0x0002
        /*001a*/ 	.short	0x0064
        /*001c*/ 	.short	0x0082
	.zero		2


//--------------------- .nv.info                  --------------------------
	.section	.nv.info,"",@"SHT_CUDA_INFO"
	.align	4


	//----- nvinfo : EIATTR_REGCOUNT
	.align		4
        /*0000*/ 	.byte	0x04, 0x2f
        /*0002*/ 	.short	(.L_19 - .L_18)
	.align		4
.L_18:
        /*0004*/ 	.word	index@(_ZN7cutlass13device_kernelINS_4conv6kernel13ConvUniversalINS1_16ConvProblemShapeILNS1_8OperatorE0ELi2EEENS1_10collective14CollectiveConvINS1_47MainloopSm100TmaUmmaWarpSpecializedImplicitGemmILS5_0ELi20ELi2ELi1ELi2EN4cute5tupleIJNSA_1CILi2EEENSC_ILi1EEESE_EEEEENSB_IJNSC_ILi256EEENSC_ILi64EEENSB_IJNSC_ILi32EEEEEEEEENS_6half_tESM_NSA_8TiledMMAINSA_8MMA_AtomIJNSA_26SM100_MMA_F16BF16_2x1SM_SSISM_SM_fLi256ELi64ELNSA_4UMMA5MajorE0ELSR_0ELNSQ_7ScaleInE0ELSS_0EEEEEENSA_6LayoutINSB_IJSE_SE_SE_EEENSB_IJNSC_ILi0EEESX_SX_EEEEENSB_IJNSA_10UnderscoreES10_S10_EEEEENS7_6detail27Sm100ImplicitGemmTileTraitsINSA_25SM100_TMA_2SM_LOAD_IM2COLENSA_14ComposedLayoutINSA_7SwizzleILi2ELi4ELi3EEENSA_18smem_ptr_flag_bitsILi16EEENSV_INSB_IJNSC_ILi8EEESJ_EEENSB_IJSJ_SE_EEEEEEEvEENS14_INSA_18SM100_TMA_2SM_LOADES1F_vEEEENS_8epilogue10collective18CollectiveEpilogueINS1K_23Sm100TmaWarpSpecializedILi3ELi2ELi32ELb1ELb0EEEJNSB_IJNSC_ILi128EEESI_SK_EEENSB_IJNSV_IS1P_SE_EENSV_ISJ_SE_EEEEESM_NSB_IJNSB_IJlllEEESE_SX_EEESM_S1V_NS1K_6fusion15FusionCallbacksIS1O_NS1W_17LinearCombinationISM_fSM_fLNS_15FloatRoundStyleE2EEES1Q_S1T_JEEENSA_5SM1004TMEM4LOAD26SM100_TMEM_LOAD_32dp32b32xENSA_20SM90_TMA_LOAD_IM2COLES1F_NSA_39AutoVectorizingCopyWithAssumedAlignmentILi128EEENSA_21SM90_TMA_STORE_IM2COLES1F_S28_S28_EEEvvEEEEvNT_6ParamsE)
        /*0008*/ 	.word	0x0000007d


	//----- nvinfo : EIATTR_FRAME_SIZE
	.align		4
.L_19:
        /*000c*/ 	.byte	0x04, 0x11
        /*000e*/ 	.short	(.L_21 - .L_20)
	.align		4
.L_20:
        /*0010*/ 	.word	index@($__internal_2_$__cuda_sm10x_tcgen05_guardrail_trap_unallocated_columns_being_dealloced)
        /*0014*/ 	.word	0x00000008


	//----- nvinfo : EIATTR_FRAME_SIZE
	.align		4
.L_21:
        /*0018*/ 	.byte	0x04, 0x11
        /*001a*/ 	.short	(.L_23 - .L_22)
	.align		4
.L_22:
        /*001c*/ 	.word	index@($__internal_1_$__cuda_sm10x_tcgen05_guardrail_trap_phase_invalid_during_alloc)
        /*0020*/ 	.word	0x00000008


	//----- nvinfo : EIATTR_FRAME_SIZE
	.align		4
.L_23:
        /*0024*/ 	.byte	0x04, 0x11
        /*0026*/ 	.short	(.L_25 - .L_24)
	.align		4
.L_24:
        /*0028*/ 	.word	index@($__internal_0_$__cuda_sm10x_tcgen05_guardrail_trap_col_being_dealloced_not_returned_by_alloc)
        /*002c*/ 	.word	0x00000008


	//----- nvinfo : EIATTR_FRAME_SIZE
	.align		4
.L_25:
        /*0030*/ 	.byte	0x04, 0x11
        /*0032*/ 	.short	(.L_27 - .L_26)
	.align		4
.L_26:
        /*0034*/ 	.word	index@(_ZN7cutlass13device_kernelINS_4conv6kernel13ConvUniversalINS1_16ConvProblemShapeILNS1_8OperatorE0ELi2EEENS1_10collective14CollectiveConvINS1_47MainloopSm100TmaUmmaWarpSpecializedImplicitGemmILS5_0ELi20ELi2ELi1ELi2EN4cute5tupleIJNSA_1CILi2EEENSC_ILi1EEESE_EEEEENSB_IJNSC_ILi256EEENSC_ILi64EEENSB_IJNSC_ILi32EEEEEEEEENS_6half_tESM_NSA_8TiledMMAINSA_8MMA_AtomIJNSA_26SM100_MMA_F16BF16_2x1SM_SSISM_SM_fLi256ELi64ELNSA_4UMMA5MajorE0ELSR_0ELNSQ_7ScaleInE0ELSS_0EEEEEENSA_6LayoutINSB_IJSE_SE_SE_EEENSB_IJNSC_ILi0EEESX_SX_EEEEENSB_IJNSA_10UnderscoreES10_S10_EEEEENS7_6detail27Sm100ImplicitGemmTileTraitsINSA_25SM100_TMA_2SM_LOAD_IM2COLENSA_14ComposedLayoutINSA_7SwizzleILi2ELi4ELi3EEENSA_18smem_ptr_flag_bitsILi16EEENSV_INSB_IJNSC_ILi8EEESJ_EEENSB_IJSJ_SE_EEEEEEEvEENS14_INSA_18SM100_TMA_2SM_LOADES1F_vEEEENS_8epilogue10collective18CollectiveEpilogueINS1K_23Sm100TmaWarpSpecializedILi3ELi2ELi32ELb1ELb0EEEJNSB_IJNSC_ILi128EEESI_SK_EEENSB_IJNSV_IS1P_SE_EENSV_ISJ_SE_EEEEESM_NSB_IJNSB_IJlllEEESE_SX_EEESM_S1V_NS1K_6fusion15FusionCallbacksIS1O_NS1W_17LinearCombinationISM_fSM_fLNS_15FloatRoundStyleE2EEES1Q_S1T_JEEENSA_5SM1004TMEM4LOAD26SM100_TMEM_LOAD_32dp32b32xENSA_20SM90_TMA_LOAD_IM2COLES1F_NSA_39AutoVectorizingCopyWithAssumedAlignmentILi128EEENSA_21SM90_TMA_STORE_IM2COLES1F_S28_S28_EEEvvEEEEvNT_6ParamsE)
        /*0038*/ 	.word	0x00000008


	//----- nvinfo : EIATTR_MIN_STACK_SIZE
	.align		4
.L_27:
        /*003c*/ 	.byte	0x04, 0x12
        /*003e*/ 	.short	(.L_29 - .L_28)
	.align		4
.L_28:
        /*0040*/ 	.word	index@(_ZN7cutlass13device_kernelINS_4conv6kernel13ConvUniversalINS1_16ConvProblemShapeILNS1_8OperatorE0ELi2EEENS1_10collective14CollectiveConvINS1_47MainloopSm100TmaUmmaWarpSpecializedImplicitGemmILS5_0ELi20ELi2ELi1ELi2EN4cute5tupleIJNSA_1CILi2EEENSC_ILi1EEESE_EEEEENSB_IJNSC_ILi256EEENSC_ILi64EEENSB_IJNSC_ILi32EEEEEEEEENS_6half_tESM_NSA_8TiledMMAINSA_8MMA_AtomIJNSA_26SM100_MMA_F16BF16_2x1SM_SSISM_SM_fLi256ELi64ELNSA_4UMMA5MajorE0ELSR_0ELNSQ_7ScaleInE0ELSS_0EEEEEENSA_6LayoutINSB_IJSE_SE_SE_EEENSB_IJNSC_ILi0EEESX_SX_EEEEENSB_IJNSA_10UnderscoreES10_S10_EEEEENS7_6detail27Sm100ImplicitGemmTileTraitsINSA_25SM100_TMA_2SM_LOAD_IM2COLENSA_14ComposedLayoutINSA_7SwizzleILi2ELi4ELi3EEENSA_18smem_ptr_flag_bitsILi16EEENSV_INSB_IJNSC_ILi8EEESJ_EEENSB_IJSJ_SE_EEEEEEEvEENS14_INSA_18SM100_TMA_2SM_LOADES1F_vEEEENS_8epilogue10collective18CollectiveEpilogueINS1K_23Sm100TmaWarpSpecializedILi3ELi2ELi32ELb1ELb0EEEJNSB_IJNSC_ILi128EEESI_SK_EEENSB_IJNSV_IS1P_SE_EENSV_ISJ_SE_EEEEESM_NSB_IJNSB_IJlllEEESE_SX_EEESM_S1V_NS1K_6fusion15FusionCallbacksIS1O_NS1W_17LinearCombinationISM_fSM_fLNS_15FloatRoundStyleE2EEES1Q_S1T_JEEENSA_5SM1004TMEM4LOAD26SM100_TMEM_LOAD_32dp32b32xENSA_20SM90_TMA_LOAD_IM2COLES1F_NSA_39AutoVectorizingCopyWithAssumedAlignmentILi128EEENSA_21SM90_TMA_STORE_IM2COLES1F_S28_S28_EEEvvEEEEvNT_6ParamsE)
        /*0044*/ 	.word	0x00000008
.L_29:


//--------------------- .nv.compat                --------------------------
	.section	.nv.compat,"",@"SHT_CUDA_COMPAT_INFO"
	.align	4
        /*0000*/ 	.byte	0x02, 0x09, 0x01, 0x00, 0x02, 0x02, 0x02, 0x00, 0x02, 0x05, 0x05, 0x00, 0x03, 0x07, 0x01, 0x01
        /*0010*/ 	.byte	0x02, 0x03, 0x01, 0x00, 0x02, 0x06, 0x01, 0x00, 0x04, 0x0b, 0x08, 0x00, 0x09, 0x00, 0x00, 0x00
        /*0020*/ 	.byte	0x00, 0x00, 0x00, 0x00


//--------------------- .nv.info._ZN7cutlass13device_kernelINS_4conv6kernel13ConvUniversalINS1_16ConvProblemShapeILNS1_8OperatorE0ELi2EEENS1_10collective14CollectiveConvINS1_47MainloopSm100TmaUmmaWarpSpecializedImplicitGemmILS5_0ELi20ELi2ELi1ELi2EN4cute5tupleIJNSA_1CILi2EEENSC_ILi1EEESE_EEEEENSB_IJNSC_ILi256EEENSC_ILi64EEENSB_IJNSC_ILi32EEEEEEEEENS_6half_tESM_NSA_8TiledMMAINSA_8MMA_AtomIJNSA_26SM100_MMA_F16BF16_2x1SM_SSISM_SM_fLi256ELi64ELNSA_4UMMA5MajorE0ELSR_0ELNSQ_7ScaleInE0ELSS_0EEEEEENSA_6LayoutINSB_IJSE_SE_SE_EEENSB_IJNSC_ILi0EEESX_SX_EEEEENSB_IJNSA_10UnderscoreES10_S10_EEEEENS7_6detail27Sm100ImplicitGemmTileTraitsINSA_25SM100_TMA_2SM_LOAD_IM2COLENSA_14ComposedLayoutINSA_7SwizzleILi2ELi4ELi3EEENSA_18smem_ptr_flag_bitsILi16EEENSV_INSB_IJNSC_ILi8EEESJ_EEENSB_IJSJ_SE_EEEEEEEvEENS14_INSA_18SM100_TMA_2SM_LOADES1F_vEEEENS_8epilogue10collective18CollectiveEpilogueINS1K_23Sm100TmaWarpSpecializedILi3ELi2ELi32ELb1ELb0EEEJNSB_IJNSC_ILi128EEESI_SK_EEENSB_IJNSV_IS1P_SE_EENSV_ISJ_SE_EEEEESM_NSB_IJNSB_IJlllEEESE_SX_EEESM_S1V_NS1K_6fusion15FusionCallbacksIS1O_NS1W_17LinearCombinationISM_fSM_fLNS_15FloatRoundStyleE2EEES1Q_S1T_JEEENSA_5SM1004TMEM4LOAD26SM100_TMEM_LOAD_32dp32b32xENSA_20SM90_TMA_LOAD_IM2COLES1F_NSA_39AutoVectorizingCopyWithAssumedAlignmentILi128EEENSA_21SM90_TMA_STORE_IM2COLES1F_S28_S28_EEEvvEEEEvNT_6ParamsE --------------------------
	.section	.nv.info._ZN7cutlass13device_kernelINS_4conv6kernel13ConvUniversalINS1_16ConvProblemShapeILNS1_8OperatorE0ELi2EEENS1_10collective14CollectiveConvINS1_47MainloopSm100TmaUmmaWarpSpecializedImplicitGemmILS5_0ELi20ELi2ELi1ELi2EN4cute5tupleIJNSA_1CILi2EEENSC_ILi1EEESE_EEEEENSB_IJNSC_ILi256EEENSC_ILi64EEENSB_IJNSC_ILi32EEEEEEEEENS_6half_tESM_NSA_8TiledMMAINSA_8MMA_AtomIJNSA_26SM100_MMA_F16BF16_2x1SM_SSISM_SM_fLi256ELi64ELNSA_4UMMA5MajorE0ELSR_0ELNSQ_7ScaleInE0ELSS_0EEEEEENSA_6LayoutINSB_IJSE_SE_SE_EEENSB_IJNSC_ILi0EEESX_SX_EEEEENSB_IJNSA_10UnderscoreES10_S10_EEEEENS7_6detail27Sm100ImplicitGemmTileTraitsINSA_25SM100_TMA_2SM_LOAD_IM2COLENSA_14ComposedLayoutINSA_7SwizzleILi2ELi4ELi3EEENSA_18smem_ptr_flag_bitsILi16EEENSV_INSB_IJNSC_ILi8EEESJ_EEENSB_IJSJ_SE_EEEEEEEvEENS14_INSA_18SM100_TMA_2SM_LOADES1F_vEEEENS_8epilogue10collective18CollectiveEpilogueINS1K_23Sm100TmaWarpSpecializedILi3ELi2ELi32ELb1ELb0EEEJNSB_IJNSC_ILi128EEESI_SK_EEENSB_IJNSV_IS1P_SE_EENSV_ISJ_SE_EEEEESM_NSB_IJNSB_IJlllEEESE_SX_EEESM_S1V_NS1K_6fusion15FusionCallbacksIS1O_NS1W_17LinearCombinationISM_fSM_fLNS_15FloatRoundStyleE2EEES1Q_S1T_JEEENSA_5SM1004TMEM4LOAD26SM100_TMEM_LOAD_32dp32b32xENSA_20SM90_TMA_LOAD_IM2COLES1F_NSA_39AutoVectorizingCopyWithAssumedAlignmentILi128EEENSA_21SM90_TMA_STORE_IM2COLES1F_S28_S28_EEEvvEEEEvNT_6ParamsE,"",@"SHT_CUDA_INFO"
	.sectionflags	@""
	.align	4


	//----- nvinfo : EIATTR_CUDA_API_VERSION
	.align		4
        /*0000*/ 	.byte	0x04, 0x37
        /*0002*/ 	.short	(.L_31 - .L_30)
.L_30:
        /*0004*/ 	.word	0x00000082


	//----- nvinfo : EIATTR_KPARAM_INFO
	.align		4
.L_31:
        /*0008*/ 	.byte	0x04, 0x17
        /*000a*/ 	.short	(.L_33 - .L_32)
.L_32:
        /*000c*/ 	.word	0x00000000
        /*0010*/ 	.short	0x0000
        /*0012*/ 	.short	0x0000
        /*0014*/ 	.byte	0x00, 0xf0, 0x01, 0x20


	//----- nvinfo : EIATTR_AT_ENTRY_FRAGMENTS
	.align		4
.L_33:
        /*0018*/ 	.byte	0x04, 0x4f
        /*001a*/ 	.short	(.L_35 - .L_34)


	//   ....[0]....
.L_34:
        /*001c*/ 	.word	0x00000007


	//----- nvinfo : EIATTR_RESERVED_SMEM_USED
	.align		4
.L_35:
        /*0020*/ 	.byte	0x01, 0x41
	.zero		2


	//----- nvinfo : EIATTR_SPARSE_MMA_MASK
	.align		4
        /*0024*/ 	.byte	0x03, 0x50
        /*0026*/ 	.short	0x0000


	//----- nvinfo : EIATTR_TCGEN05_2CTA_USED
	.align		4
        /*0028*/ 	.byte	0x01, 0x52
	.zero		2


	//----- nvinfo : EIATTR_MAXREG_COUNT
	.align		4
        /*002c*/ 	.byte	0x03, 0x1b
        /*002e*/ 	.short	0x00ff


	//----- nvinfo : EIATTR_NUM_BARRIERS
	.align		4
        /*0030*/ 	.byte	0x02, 0x4c
        /*0032*/ 	.byte	0x07
	.zero		1


	//----- nvinfo : EIATTR_EXTERNS
	.align		4
        /*0034*/ 	.byte	0x04, 0x0f
        /*0036*/ 	.short	(.L_37 - .L_36)


	//   ....[0]....
	.align		4
.L_36:
        /*0038*/ 	.word	index@(__assertfail)


	//----- nvinfo : EIATTR_MERCURY_ISA_VERSION
	.align		4
.L_37:
        /*003c*/ 	.byte	0x03, 0x5f
        /*003e*/ 	.short	0x0101


	//----- nvinfo : EIATTR_INT_WARP_WIDE_INSTR_OFFSETS
	.align		4
        /*0040*/ 	.byte	0x04, 0x31
        /*0042*/ 	.short	(.L_39 - .L_38)


	//   ....[0]....
.L_38:
        /*0044*/ 	.word	0x00000e60


	//   ....[1]....
        /*0048*/ 	.word	0x00000f10


	//   ....[2]....
        /*004c*/ 	.word	0x00004cc0


	//   ....[3]....
        /*0050*/ 	.word	0x00004ce0


	//   ....[4]....
        /*0054*/ 	.word	0x00004d10


	//   ....[5]....
        /*0058*/ 	.word	0x00005970


	//   ....[6]....
        /*005c*/ 	.word	0x00005ab0


	//   ....[7]....
        /*0060*/ 	.word	0x00005bb0


	//   ....[8]....
        /*0064*/ 	.word	0x00005cb0


	//----- nvinfo : EIATTR_COOP_GROUP_MASK_REGIDS
	.align		4
.L_39:
        /*0068*/ 	.byte	0x04, 0x29
        /*006a*/ 	.short	(.L_41 - .L_40)


	//   ....[0]....
.L_40:
        /*006c*/ 	.word	0xffffffff


	//   ....[1]....
        /*0070*/ 	.word	0xffffffff


	//   ....[2]....
        /*0074*/ 	.word	0xffffffff


	//   ....[3]....
        /*0078*/ 	.word	0xffffffff


	//   ....[4]....
        /*007c*/ 	.word	0xffffffff


	//   ....[5]....
        /*0080*/ 	.word	0xffffffff


	//   ....[6]....
        /*0084*/ 	.word	0xffffffff


	//   ....[7]....
        /*0088*/ 	.word	0xffffffff


	//   ....[8]....
        /*008c*/ 	.word	0xffffffff


	//   ....[9]....
        /*0090*/ 	.word	0xffffffff


	//   ....[10]....
        /*0094*/ 	.word	0xffffffff


	//   ....[11]....
        /*0098*/ 	.word	0xffffffff


	//   ....[12]....
        /*009c*/ 	.word	0xffffffff


	//----- nvinfo : EIATTR_COOP_GROUP_INSTR_OFFSETS
	.align		4
.L_41:
        /*00a0*/ 	.byte	0x04, 0x28
        /*00a2*/ 	.short	(.L_43 - .L_42)


	//   ....[0]....
.L_42:
        /*00a4*/ 	.word	0x000000d0


	//   ....[1]....
        /*00a8*/ 	.word	0x00000540


	//   ....[2]....
        /*00ac*/ 	.word	0x00000910


	//   ....[3]....
        /*00b0*/ 	.word	0x00000a90


	//   ....[4]....
        /*00b4*/ 	.word	0x00000b90


	//   ....[5]....
        /*00b8*/ 	.word	0x00000ce0


	//   ....[6]....
        /*00bc*/ 	.word	0x00000f80


	//   ....[7]....
        /*00c0*/ 	.word	0x00002640


	//   ....[8]....
        /*00c4*/ 	.word	0x00003c90


	//   ....[9]....
        /*00c8*/ 	.word	0x00004160


	//   ....[10]....
        /*00cc*/ 	.word	0x00004190


	//   ....[11]....
        /*00d0*/ 	.word	0x00004be0


	//   ....[12]....
        /*00d4*/ 	.word	0x00004de0


	//----- nvinfo : EIATTR_VRC_CTA_INIT_COUNT
	.align		4
.L_43:
        /*00d8*/ 	.byte	0x02, 0x4a
        /*00da*/ 	.byte	0x80
	.zero		1


	//----- nvinfo : EIATTR_SYSCALL_OFFSETS
	.align		4
        /*00dc*/ 	.byte	0x04, 0x46
        /*00de*/ 	.short	(.L_45 - .L_44)


	//   ....[0]....
.L_44:
        /*00e0*/ 	.word	0x000069e0


	//   ....[1]....
        /*00e4*/ 	.word	0x00006ad0


	//   ....[2]....
        /*00e8*/ 	.word	0x000074d0


	//   ....[3]....
        /*00ec*/ 	.word	0x000081b0


	//----- nvinfo : EIATTR_MBARRIER_INSTR_OFFSETS
	.align		4
.L_45:
        /*00f0*/ 	.byte	0x04, 0x39
        /*00f2*/ 	.short	(.L_47 - .L_46)


	//   ....[0]....
.L_46:
        /*00f4*/ 	.word	0x00000670
        /*00f8*/ 	.word	0x000000ff
        /*00fc*/ 	.word	0x00000000
        /*0100*/ 	.short	0x0100
        /*0102*/ 	.byte	0x04
	.zero		1


	//   ....[1]....
        /*0104*/ 	.word	0x00000680
        /*0108*/ 	.word	0x000000ff
        /*010c*/ 	.word	0x000000a0
        /*0110*/ 	.short	0x0100
        /*0112*/ 	.byte	0x04
	.zero		1


	//   ....[2]....
        /*0114*/ 	.word	0x00000690
        /*0118*/ 	.word	0x000000ff
        /*011c*/ 	.word	0x00000008
        /*0120*/ 	.short	0x0100
        /*0122*/ 	.byte	0x04
	.zero		1


	//   ....[3]....
        /*0124*/ 	.word	0x000006a0
        /*0128*/ 	.word	0x000000ff
        /*012c*/ 	.word	0x000000a8
        /*0130*/ 	.short	0x0100
        /*0132*/ 	.byte	0x04
	.zero		1


	//   ....[4]....
        /*0134*/ 	.word	0x000006b0
        /*0138*/ 	.word	0x000000ff
        /*013c*/ 	.word	0x00000010
        /*0140*/ 	.short	0x0100
        /*0142*/ 	.byte	0x04
	.zero		1


	//   ....[5]....
        /*0144*/ 	.word	0x000006c0
        /*0148*/ 	.word	0x000000ff
        /*014c*/ 	.word	0x000000b0
        /*0150*/ 	.short	0x0100
        /*0152*/ 	.byte	0x04
	.zero		1


	//   ....[6]....
        /*0154*/ 	.word	0x000006d0
        /*0158*/ 	.word	0x000000ff
        /*015c*/ 	.word	0x00000018
        /*0160*/ 	.short	0x0100
        /*0162*/ 	.byte	0x04
	.zero		1


	//   ....[7]....
        /*0164*/ 	.word	0x000006e0
        /*0168*/ 	.word	0x000000ff
        /*016c*/ 	.word	0x000000b8
        /*0170*/ 	.short	0x0100
        /*0172*/ 	.byte	0x04
	.zero		1


	//   ....[8]....
        /*0174*/ 	.word	0x000006f0
        /*0178*/ 	.word	0x000000ff
        /*017c*/ 	.word	0x00000020
        /*0180*/ 	.short	0x0100
        /*0182*/ 	.byte	0x04
	.zero		1


	//   ....[9]....
        /*0184*/ 	.word	0x00000700
        /*0188*/ 	.word	0x000000ff
        /*018c*/ 	.word	0x000000c0
        /*0190*/ 	.short	0x0100
        /*0192*/ 	.byte	0x04
	.zero		1


	//   ....[10]....
        /*0194*/ 	.word	0x00000710
        /*0198*/ 	.word	0x000000ff
        /*019c*/ 	.word	0x00000028
        /*01a0*/ 	.short	0x0100
        /*01a2*/ 	.byte	0x04
	.zero		1


	//   ....[11]....
        /*01a4*/ 	.word	0x00000720
        /*01a8*/ 	.word	0x000000ff
        /*01ac*/ 	.word	0x000000c8
        /*01b0*/ 	.short	0x0100
        /*01b2*/ 	.byte	0x04
	.zero		1


	//   ....[12]....
        /*01b4*/ 	.word	0x00000730
        /*01b8*/ 	.word	0x000000ff
        /*01bc*/ 	.word	0x00000030
        /*01c0*/ 	.short	0x0100
        /*01c2*/ 	.byte	0x04
	.zero		1


	//   ....[13]....
        /*01c4*/ 	.word	0x00000740
        /*01c8*/ 	.word	0x000000ff
        /*01cc*/ 	.word	0x000000d0
        /*01d0*/ 	.short	0x0100
        /*01d2*/ 	.byte	0x04
	.zero		1


	//   ....[14]....
        /*01d4*/ 	.word	0x00000750
        /*01d8*/ 	.word	0x000000ff
        /*01dc*/ 	.word	0x00000038
        /*01e0*/ 	.short	0x0100
        /*01e2*/ 	.byte	0x04
	.zero		1


	//   ....[15]....
        /*01e4*/ 	.word	0x00000760
        /*01e8*/ 	.word	0x000000ff
        /*01ec*/ 	.word	0x000000d8
        /*01f0*/ 	.short	0x0100
        /*01f2*/ 	.byte	0x04
	.zero		1


	//   ....[16]....
        /*01f4*/ 	.word	0x00000770
        /*01f8*/ 	.word	0x000000ff
        /*01fc*/ 	.word	0x00000040
        /*0200*/ 	.short	0x0100
        /*0202*/ 	.byte	0x04
	.zero		1


	//   ....[17]....
        /*0204*/ 	.word	0x00000780
        /*0208*/ 	.word	0x000000ff
        /*020c*/ 	.word	0x000000e0
        /*0210*/ 	.short	0x0100
        /*0212*/ 	.byte	0x04
	.zero		1


	//   ....[18]....
        /*0214*/ 	.word	0x00000790
        /*0218*/ 	.word	0x000000ff
        /*021c*/ 	.word	0x00000048
        /*0220*/ 	.short	0x0100
        /*0222*/ 	.byte	0x04
	.zero		1


	//   ....[19]....
        /*0224*/ 	.word	0x000007a0
        /*0228*/ 	.word	0x000000ff
        /*022c*/ 	.word	0x000000e8
        /*0230*/ 	.short	0x0100
        /*0232*/ 	.byte	0x04
	.zero		1


	//   ....[20]....
        /*0234*/ 	.word	0x000007b0
        /*0238*/ 	.word	0x000000ff
        /*023c*/ 	.word	0x00000050
        /*0240*/ 	.short	0x0100
        /*0242*/ 	.byte	0x04
	.zero		1


	//   ....[21]....
        /*0244*/ 	.word	0x000007c0
        /*0248*/ 	.word	0x000000ff
        /*024c*/ 	.word	0x000000f0
        /*0250*/ 	.short	0x0100
        /*0252*/ 	.byte	0x04
	.zero		1


	//   ....[22]....
        /*0254*/ 	.word	0x000007d0
        /*0258*/ 	.word	0x000000ff
        /*025c*/ 	.word	0x00000058
        /*0260*/ 	.short	0x0100
        /*0262*/ 	.byte	0x04
	.zero		1


	//   ....[23]....
        /*0264*/ 	.word	0x000007e0
        /*0268*/ 	.word	0x000000ff
        /*026c*/ 	.word	0x000000f8
        /*0270*/ 	.short	0x0100
        /*0272*/ 	.byte	0x04
	.zero		1


	//   ....[24]....
        /*0274*/ 	.word	0x000007f0
        /*0278*/ 	.word	0x000000ff
        /*027c*/ 	.word	0x00000060
        /*0280*/ 	.short	0x0100
        /*0282*/ 	.byte	0x04
	.zero		1


	//   ....[25]....
        /*0284*/ 	.word	0x00000800
        /*0288*/ 	.word	0x000000ff
        /*028c*/ 	.word	0x00000100
        /*0290*/ 	.short	0x0100
        /*0292*/ 	.byte	0x04
	.zero		1


	//   ....[26]....
        /*0294*/ 	.word	0x00000810
        /*0298*/ 	.word	0x000000ff
        /*029c*/ 	.word	0x00000068
        /*02a0*/ 	.short	0x0100
        /*02a2*/ 	.byte	0x04
	.zero		1


	//   ....[27]....
        /*02a4*/ 	.word	0x00000820
        /*02a8*/ 	.word	0x000000ff
        /*02ac*/ 	.word	0x00000108
        /*02b0*/ 	.short	0x0100
        /*02b2*/ 	.byte	0x04
	.zero		1


	//   ....[28]....
        /*02b4*/ 	.word	0x00000830
        /*02b8*/ 	.word	0x000000ff
        /*02bc*/ 	.word	0x00000070
        /*02c0*/ 	.short	0x0100
        /*02c2*/ 	.byte	0x04
	.zero		1


	//   ....[29]....
        /*02c4*/ 	.word	0x00000840
        /*02c8*/ 	.word	0x000000ff
        /*02cc*/ 	.word	0x00000110
        /*02d0*/ 	.short	0x0100
        /*02d2*/ 	.byte	0x04
	.zero		1


	//   ....[30]....
        /*02d4*/ 	.word	0x00000850
        /*02d8*/ 	.word	0x000000ff
        /*02dc*/ 	.word	0x00000078
        /*02e0*/ 	.short	0x0100
        /*02e2*/ 	.byte	0x04
	.zero		1


	//   ....[31]....
        /*02e4*/ 	.word	0x00000860
        /*02e8*/ 	.word	0x000000ff
        /*02ec*/ 	.word	0x00000118
        /*02f0*/ 	.short	0x0100
        /*02f2*/ 	.byte	0x04
	.zero		1


	//   ....[32]....
        /*02f4*/ 	.word	0x00000870
        /*02f8*/ 	.word	0x000000ff
        /*02fc*/ 	.word	0x00000080
        /*0300*/ 	.short	0x0100
        /*0302*/ 	.byte	0x04
	.zero		1


	//   ....[33]....
        /*0304*/ 	.word	0x00000880
        /*0308*/ 	.word	0x000000ff
        /*030c*/ 	.word	0x00000120
        /*0310*/ 	.short	0x0100
        /*0312*/ 	.byte	0x04
	.zero		1


	//   ....[34]....
        /*0314*/ 	.word	0x00000890
        /*0318*/ 	.word	0x000000ff
        /*031c*/ 	.word	0x00000088
        /*0320*/ 	.short	0x0100
        /*0322*/ 	.byte	0x04
	.zero		1


	//   ....[35]....
        /*0324*/ 	.word	0x000008a0
        /*0328*/ 	.word	0x000000ff
        /*032c*/ 	.word	0x00000128
        /*0330*/ 	.short	0x0100
        /*0332*/ 	.byte	0x04
	.zero		1


	//   ....[36]....
        /*0334*/ 	.word	0x000008b0
        /*0338*/ 	.word	0x000000ff
        /*033c*/ 	.word	0x00000090
        /*0340*/ 	.short	0x0100
        /*0342*/ 	.byte	0x04
	.zero		1


	//   ....[37]....
        /*0344*/ 	.word	0x000008c0
        /*0348*/ 	.word	0x000000ff
        /*034c*/ 	.word	0x00000130
        /*0350*/ 	.short	0x0100
        /*0352*/ 	.byte	0x04
	.zero		1


	//   ....[38]....
        /*0354*/ 	.word	0x000008d0
        /*0358*/ 	.word	0x000000ff
        /*035c*/ 	.word	0x00000098
        /*0360*/ 	.short	0x0100
        /*0362*/ 	.byte	0x04
	.zero		1


	//   ....[39]....
        /*0364*/ 	.word	0x000008e0
        /*0368*/ 	.word	0x000000ff
        /*036c*/ 	.word	0x00000138
        /*0370*/ 	.short	0x0100
        /*0372*/ 	.byte	0x04
	.zero		1


	//   ....[40]....
        /*0374*/ 	.word	0x00000a20
        /*0378*/ 	.word	0x000000ff
        /*037c*/ 	.word	0x00000140
        /*0380*/ 	.short	0x0100
        /*0382*/ 	.byte	0x04
	.zero		1


	//   ....[41]....
        /*0384*/ 	.word	0x00000a30
        /*0388*/ 	.word	0x000000ff
        /*038c*/ 	.word	0x00000158
        /*0390*/ 	.short	0x0100
        /*0392*/ 	.byte	0x04
	.zero		1


	//   ....[42]....
        /*0394*/ 	.word	0x00000a40
        /*0398*/ 	.word	0x000000ff
        /*039c*/ 	.word	0x00000148
        /*03a0*/ 	.short	0x0100
        /*03a2*/ 	.byte	0x04
	.zero		1


	//   ....[43]....
        /*03a4*/ 	.word	0x00000a50
        /*03a8*/ 	.word	0x000000ff
        /*03ac*/ 	.word	0x00000160
        /*03b0*/ 	.short	0x0100
        /*03b2*/ 	.byte	0x04
	.zero		1


	//   ....[44]....
        /*03b4*/ 	.word	0x00000a60
        /*03b8*/ 	.word	0x000000ff
        /*03bc*/ 	.word	0x00000150
        /*03c0*/ 	.short	0x0100
        /*03c2*/ 	.byte	0x04
	.zero		1


	//   ....[45]....
        /*03c4*/ 	.word	0x00000a70
        /*03c8*/ 	.word	0x000000ff
        /*03cc*/ 	.word	0x00000168
        /*03d0*/ 	.short	0x0100
        /*03d2*/ 	.byte	0x04
	.zero		1


	//   ....[46]....
        /*03d4*/ 	.word	0x00000b60
        /*03d8*/ 	.word	0x000000ff
        /*03dc*/ 	.word	0x00000170
        /*03e0*/ 	.short	0x0100
        /*03e2*/ 	.byte	0x04
	.zero		1


	//   ....[47]....
        /*03e4*/ 	.word	0x00000b70
        /*03e8*/ 	.word	0x000000ff
        /*03ec*/ 	.word	0x00000178
        /*03f0*/ 	.short	0x0100
        /*03f2*/ 	.byte	0x04
	.zero		1


	//   ....[48]....
        /*03f4*/ 	.word	0x00000cb0
        /*03f8*/ 	.word	0x000000ff
        /*03fc*/ 	.word	0x00000180
        /*0400*/ 	.short	0x0100
        /*0402*/ 	.byte	0x06
	.zero		1


	//   ....[49]....
        /*0404*/ 	.word	0x00000cc0
        /*0408*/ 	.word	0x000000ff
        /*040c*/ 	.word	0x00000188
        /*0410*/ 	.short	0x0100
        /*0412*/ 	.byte	0x06
	.zero		1


	//   ....[50]....
        /*0414*/ 	.word	0x00000e00
        /*0418*/ 	.word	0x000000ff
        /*041c*/ 	.word	0x00000190
        /*0420*/ 	.short	0x0100
        /*0422*/ 	.byte	0x04
	.zero		1


	//   ....[51]....
        /*0424*/ 	.word	0x00000e10
        /*0428*/ 	.word	0x000000ff
        /*042c*/ 	.word	0x000001a0
        /*0430*/ 	.short	0x0100
        /*0432*/ 	.byte	0x04
	.zero		1


	//   ....[52]....
        /*0434*/ 	.word	0x00000e20
        /*0438*/ 	.word	0x000000ff
        /*043c*/ 	.word	0x00000198
        /*0440*/ 	.short	0x0100
        /*0442*/ 	.byte	0x04
	.zero		1


	//   ....[53]....
        /*0444*/ 	.word	0x00000e30
        /*0448*/ 	.word	0x000000ff
        /*044c*/ 	.word	0x000001a8
        /*0450*/ 	.short	0x0100
        /*0452*/ 	.byte	0x04
	.zero		1


	//   ....[54]....
        /*0454*/ 	.word	0x00000f30
        /*0458*/ 	.word	0x000000ff
        /*045c*/ 	.word	0x000001b0
        /*0460*/ 	.short	0x0100
        /*0462*/ 	.byte	0x06
	.zero		1


	//   ....[55]....
        /*0464*/ 	.word	0x00001a70
        /*0468*/ 	.word	0x000000ff
        /*046c*/ 	.word	0x000000a0
        /*0470*/ 	.short	0x010a
        /*0472*/ 	.byte	0x04
	.zero		1


	//   ....[56]....
        /*0474*/ 	.word	0x00001cf0
        /*0478*/ 	.word	0x000000ff
        /*047c*/ 	.word	0x000000a0
        /*0480*/ 	.short	0x010a
        /*0482*/ 	.byte	0x09
	.zero		1


	//   ....[57]....
        /*0484*/ 	.word	0x00001ea0
        /*0488*/ 	.word	0x000000ff
        /*048c*/ 	.word	0x000000a0
        /*0490*/ 	.short	0x010a
        /*0492*/ 	.byte	0x07
	.zero		1


	//   ....[58]....
        /*0494*/ 	.word	0x00002070
        /*0498*/ 	.word	0x000000ff
        /*049c*/ 	.word	0x00000178
        /*04a0*/ 	.short	0x0101
        /*04a2*/ 	.byte	0x19
	.zero		1


	//   ....[59]....
        /*04a4*/ 	.word	0x000020a0
        /*04a8*/ 	.word	0x000000ff
        /*04ac*/ 	.word	0x000000a0
        /*04b0*/ 	.short	0x010a
        /*04b2*/ 	.byte	0x04
	.zero		1


	//   ....[60]....
        /*04b4*/ 	.word	0x000022c0
        /*04b8*/ 	.word	0x000000ff
        /*04bc*/ 	.word	0x000000a0
        /*04c0*/ 	.short	0x010a
        /*04c2*/ 	.byte	0x09
	.zero		1


	//   ....[61]....
        /*04c4*/ 	.word	0x00002470
        /*04c8*/ 	.word	0x000000ff
        /*04cc*/ 	.word	0x000000a0
        /*04d0*/ 	.short	0x010a
        /*04d2*/ 	.byte	0x07
	.zero		1


	//   ....[62]....
        /*04d4*/ 	.word	0x00002650
        /*04d8*/ 	.word	0x000000ff
        /*04dc*/ 	.word	0x00000180
        /*04e0*/ 	.short	0x010a
        /*04e2*/ 	.byte	0x19
	.zero		1


	//   ....[63]....
        /*04e4*/ 	.word	0x00002710
        /*04e8*/ 	.word	0x000000ff
        /*04ec*/ 	.word	0x00000000
        /*04f0*/ 	.short	0x0101
        /*04f2*/ 	.byte	0x04
	.zero		1


	//   ....[64]....
        /*04f4*/ 	.word	0x00002d10
        /*04f8*/ 	.word	0x000000ff
        /*04fc*/ 	.word	0x00000000
        /*0500*/ 	.short	0x010a
        /*0502*/ 	.byte	0x04
	.zero		1


	//   ....[65]....
        /*0504*/ 	.word	0x00002db0
        /*0508*/ 	.word	0x000000ff
        /*050c*/ 	.word	0x00000000
        /*0510*/ 	.short	0x010a
        /*0512*/ 	.byte	0x05
	.zero		1


	//   ....[66]....
        /*0514*/ 	.word	0x00002e50
        /*0518*/ 	.word	0x000000ff
        /*051c*/ 	.word	0x00000000
        /*0520*/ 	.short	0x010a
        /*0522*/ 	.byte	0x05
	.zero		1


	//   ....[67]....
        /*0524*/ 	.word	0x00002ef0
        /*0528*/ 	.word	0x000000ff
        /*052c*/ 	.word	0x00000000
        /*0530*/ 	.short	0x010a
        /*0532*/ 	.byte	0x05
	.zero		1


	//   ....[68]....
        /*0534*/ 	.word	0x00002f90
        /*0538*/ 	.word	0x000000ff
        /*053c*/ 	.word	0x00000000
        /*0540*/ 	.short	0x010a
        /*0542*/ 	.byte	0x05
	.zero		1


	//   ....[69]....
        /*0544*/ 	.word	0x00003030
        /*0548*/ 	.word	0x000000ff
        /*054c*/ 	.word	0x00000000
        /*0550*/ 	.short	0x010a
        /*0552*/ 	.byte	0x05
	.zero		1


	//   ....[70]....
        /*0554*/ 	.word	0x000030d0
        /*0558*/ 	.word	0x000000ff
        /*055c*/ 	.word	0x00000000
        /*0560*/ 	.short	0x010a
        /*0562*/ 	.byte	0x05
	.zero		1


	//   ....[71]....
        /*0564*/ 	.word	0x00003170
        /*0568*/ 	.word	0x000000ff
        /*056c*/ 	.word	0x00000000
        /*0570*/ 	.short	0x010a
        /*0572*/ 	.byte	0x05
	.zero		1


	//   ....[72]....
        /*0574*/ 	.word	0x00003210
        /*0578*/ 	.word	0x000000ff
        /*057c*/ 	.word	0x00000000
        /*0580*/ 	.short	0x010a
        /*0582*/ 	.byte	0x05
	.zero		1


	//   ....[73]....
        /*0584*/ 	.word	0x000032b0
        /*0588*/ 	.word	0x000000ff
        /*058c*/ 	.word	0x00000000
        /*0590*/ 	.short	0x010a
        /*0592*/ 	.byte	0x05
	.zero		1


	//   ....[74]....
        /*0594*/ 	.word	0x00003350
        /*0598*/ 	.word	0x000000ff
        /*059c*/ 	.word	0x00000000
        /*05a0*/ 	.short	0x010a
        /*05a2*/ 	.byte	0x05
	.zero		1


	//   ....[75]....
        /*05a4*/ 	.word	0x000033f0
        /*05a8*/ 	.word	0x000000ff
        /*05ac*/ 	.word	0x00000000
        /*05b0*/ 	.short	0x010a
        /*05b2*/ 	.byte	0x05
	.zero		1


	//   ....[76]....
        /*05b4*/ 	.word	0x00003490
        /*05b8*/ 	.word	0x000000ff
        /*05bc*/ 	.word	0x00000000
        /*05c0*/ 	.short	0x010a
        /*05c2*/ 	.byte	0x05
	.zero		1


	//   ....[77]....
        /*05c4*/ 	.word	0x00003530
        /*05c8*/ 	.word	0x000000ff
        /*05cc*/ 	.word	0x00000000
        /*05d0*/ 	.short	0x010a
        /*05d2*/ 	.byte	0x05
	.zero		1


	//   ....[78]....
        /*05d4*/ 	.word	0x000035d0
        /*05d8*/ 	.word	0x000000ff
        /*05dc*/ 	.word	0x00000000
        /*05e0*/ 	.short	0x010a
        /*05e2*/ 	.byte	0x05
	.zero		1


	//   ....[79]....
        /*05e4*/ 	.word	0x00003670
        /*05e8*/ 	.word	0x000000ff
        /*05ec*/ 	.word	0x00000000
        /*05f0*/ 	.short	0x010a
        /*05f2*/ 	.byte	0x05
	.zero		1


	//   ....[80]....
        /*05f4*/ 	.word	0x00003710
        /*05f8*/ 	.word	0x000000ff
        /*05fc*/ 	.word	0x00000000
        /*0600*/ 	.short	0x010a
        /*0602*/ 	.byte	0x05
	.zero		1


	//   ....[81]....
        /*0604*/ 	.word	0x000037b0
        /*0608*/ 	.word	0x000000ff
        /*060c*/ 	.word	0x00000000
        /*0610*/ 	.short	0x010a
        /*0612*/ 	.byte	0x05
	.zero		1


	//   ....[82]....
        /*0614*/ 	.word	0x00003850
        /*0618*/ 	.word	0x000000ff
        /*061c*/ 	.word	0x00000000
        /*0620*/ 	.short	0x010a
        /*0622*/ 	.byte	0x05
	.zero		1


	//   ....[83]....
        /*0624*/ 	.word	0x00003900
        /*0628*/ 	.word	0x00000000
        /*062c*/ 	.word	0x00000000
        /*0630*/ 	.short	0x010a
        /*0632*/ 	.byte	0xff
	.zero		1


	//   ....[84]....
        /*0634*/ 	.word	0x00003a50
        /*0638*/ 	.word	0x000000ff
        /*063c*/ 	.word	0x00000188
        /*0640*/ 	.short	0x010a
        /*0642*/ 	.byte	0x04
	.zero		1


	//   ....[85]....
        /*0644*/ 	.word	0x00003af0
        /*0648*/ 	.word	0x000000ff
        /*064c*/ 	.word	0x00000180
        /*0650*/ 	.short	0x010a
        /*0652*/ 	.byte	0x04
	.zero		1


	//   ....[86]....
        /*0654*/ 	.word	0x00003b90
        /*0658*/ 	.word	0x000000ff
        /*065c*/ 	.word	0x00000000
        /*0660*/ 	.short	0x0101
        /*0662*/ 	.byte	0x05
	.zero		1


	//   ....[87]....
        /*0664*/ 	.word	0x00003bd0
        /*0668*/ 	.word	0x000000ff
        /*066c*/ 	.word	0x00000188
        /*0670*/ 	.short	0x0106
        /*0672*/ 	.byte	0x04
	.zero		1


	//   ....[88]....
        /*0674*/ 	.word	0x00003c10
        /*0678*/ 	.word	0x00000000
        /*067c*/ 	.word	0x00000188
        /*0680*/ 	.short	0x010a
        /*0682*/ 	.byte	0xff
	.zero		1


	//   ....[89]....
        /*0684*/ 	.word	0x00003e60
        /*0688*/ 	.word	0x000000ff
        /*068c*/ 	.word	0x00000008
        /*0690*/ 	.short	0x010a
        /*0692*/ 	.byte	0x05
	.zero		1


	//   ....[90]....
        /*0694*/ 	.word	0x00003e80
        /*0698*/ 	.word	0x000000ff
        /*069c*/ 	.word	0x00000008
        /*06a0*/ 	.short	0x010a
        /*06a2*/ 	.byte	0x05
	.zero		1


	//   ....[91]....
        /*06a4*/ 	.word	0x00004010
        /*06a8*/ 	.word	0x000000ff
        /*06ac*/ 	.word	0x00000008
        /*06b0*/ 	.short	0x010a
        /*06b2*/ 	.byte	0x05
	.zero		1


	//   ....[92]....
        /*06b4*/ 	.word	0x00004030
        /*06b8*/ 	.word	0x000000ff
        /*06bc*/ 	.word	0x00000008
        /*06c0*/ 	.short	0x010a
        /*06c2*/ 	.byte	0x05
	.zero		1


	//   ....[93]....
        /*06c4*/ 	.word	0x000040f0
        /*06c8*/ 	.word	0x000000ff
        /*06cc*/ 	.word	0x00000000
        /*06d0*/ 	.short	0x0101
        /*06d2*/ 	.byte	0x04
	.zero		1


	//   ....[94]....
        /*06d4*/ 	.word	0x00004440
        /*06d8*/ 	.word	0x000000ff
        /*06dc*/ 	.word	0x00000180
        /*06e0*/ 	.short	0x010a
        /*06e2*/ 	.byte	0x11
	.zero		1


	//   ....[95]....
        /*06e4*/ 	.word	0x000044e0
        /*06e8*/ 	.word	0x000000ff
        /*06ec*/ 	.word	0x00000000
        /*06f0*/ 	.short	0x0101
        /*06f2*/ 	.byte	0x1d
	.zero		1


	//   ....[96]....
        /*06f4*/ 	.word	0x00004520
        /*06f8*/ 	.word	0x000000ff
        /*06fc*/ 	.word	0x000001a0
        /*0700*/ 	.short	0x010a
        /*0702*/ 	.byte	0x16
	.zero		1


	//   ....[97]....
        /*0704*/ 	.word	0x000045d0
        /*0708*/ 	.word	0x000000ff
        /*070c*/ 	.word	0x00000000
        /*0710*/ 	.short	0x010a
        /*0712*/ 	.byte	0x04
	.zero		1


	//   ....[98]....
        /*0714*/ 	.word	0x00004610
        /*0718*/ 	.word	0x000000ff
        /*071c*/ 	.word	0x00000000
        /*0720*/ 	.short	0x010a
        /*0722*/ 	.byte	0x0a
	.zero		1


	//   ....[99]....
        /*0724*/ 	.word	0x00004730
        /*0728*/ 	.word	0x000000ff
        /*072c*/ 	.word	0x00000000
        /*0730*/ 	.short	0x010a
        /*0732*/ 	.byte	0x04
	.zero		1


	//   ....[100]....
        /*0734*/ 	.word	0x000049d0
        /*0738*/ 	.word	0x000000ff
        /*073c*/ 	.word	0x00000000
        /*0740*/ 	.short	0x010a
        /*0742*/ 	.byte	0x04
	.zero		1


	//   ....[101]....
        /*0744*/ 	.word	0x00004a70
        /*0748*/ 	.word	0x00000000
        /*074c*/ 	.word	0x00000000
        /*0750*/ 	.short	0x010a
        /*0752*/ 	.byte	0xff
	.zero		1


	//   ....[102]....
        /*0754*/ 	.word	0x00004ab0
        /*0758*/ 	.word	0x00000000
        /*075c*/ 	.word	0x00000000
        /*0760*/ 	.short	0x010a
        /*0762*/ 	.byte	0xff
	.zero		1


	//   ....[103]....
        /*0764*/ 	.word	0x00004b20
        /*0768*/ 	.word	0x000000ff
        /*076c*/ 	.word	0x00000000
        /*0770*/ 	.short	0x0101
        /*0772*/ 	.byte	0x04
	.zero		1


	//   ....[104]....
        /*0774*/ 	.word	0x00004b60
        /*0778*/ 	.word	0x000000ff
        /*077c*/ 	.word	0x000001b0
        /*0780*/ 	.short	0x010a
        /*0782*/ 	.byte	0x11
	.zero		1


	//   ....[105]....
        /*0784*/ 	.word	0x00004bd0
        /*0788*/ 	.word	0x000000ff
        /*078c*/ 	.word	0x00000000
        /*0790*/ 	.short	0x0101
        /*0792*/ 	.byte	0x04
	.zero		1


	//   ....[106]....
        /*0794*/ 	.word	0x000050a0
        /*0798*/ 	.word	0x000000ff
        /*079c*/ 	.word	0x00000180
        /*07a0*/ 	.short	0x010a
        /*07a2*/ 	.byte	0x18
	.zero		1


	//   ....[107]....
        /*07a4*/ 	.word	0x00005140
        /*07a8*/ 	.word	0x000000ff
        /*07ac*/ 	.word	0x00000000
        /*07b0*/ 	.short	0x0101
        /*07b2*/ 	.byte	0x25
	.zero		1


	//   ....[108]....
        /*07b4*/ 	.word	0x00005680
        /*07b8*/ 	.word	0x000000ff
        /*07bc*/ 	.word	0x00000178
        /*07c0*/ 	.short	0x010a
        /*07c2*/ 	.byte	0x18
	.zero		1


	//   ....[109]....
        /*07c4*/ 	.word	0x00005870
        /*07c8*/ 	.word	0x000000ff
        /*07cc*/ 	.word	0x00000158
        /*07d0*/ 	.short	0x010a
        /*07d2*/ 	.byte	0x04
	.zero		1


	//   ....[110]....
        /*07d4*/ 	.word	0x00005b20
        /*07d8*/ 	.word	0x000000ff
        /*07dc*/ 	.word	0x00000140
        /*07e0*/ 	.short	0x010b
        /*07e2*/ 	.byte	0x04
	.zero		1


	//   ....[111]....
        /*07e4*/ 	.word	0x00005b30
        /*07e8*/ 	.word	0x000000ff
        /*07ec*/ 	.word	0x00000000
        /*07f0*/ 	.short	0x0101
        /*07f2*/ 	.byte	0x07
	.zero		1


	//   ....[112]....
        /*07f4*/ 	.word	0x00005b40
        /*07f8*/ 	.word	0x000000ff
        /*07fc*/ 	.word	0x00000158
        /*0800*/ 	.short	0x010a
        /*0802*/ 	.byte	0x05
	.zero		1


	//   ....[113]....
        /*0804*/ 	.word	0x00005d50
        /*0808*/ 	.word	0x000000ff
        /*080c*/ 	.word	0x00000140
        /*0810*/ 	.short	0x010b
        /*0812*/ 	.byte	0x05
	.zero		1


	//   ....[114]....
        /*0814*/ 	.word	0x00005d60
        /*0818*/ 	.word	0x000000ff
        /*081c*/ 	.word	0x00000000
        /*0820*/ 	.short	0x0101
        /*0822*/ 	.byte	0x04
	.zero		1


	//   ....[115]....
        /*0824*/ 	.word	0x00005db0
        /*0828*/ 	.word	0x000000ff
        /*082c*/ 	.word	0x00000000
        /*0830*/ 	.short	0x010a
        /*0832*/ 	.byte	0x04
	.zero		1


	//   ....[116]....
        /*0834*/ 	.word	0x00005e40
        /*0838*/ 	.word	0x000000ff
        /*083c*/ 	.word	0x00000000
        /*0840*/ 	.short	0x010a
        /*0842*/ 	.byte	0x05
	.zero		1


	//   ....[117]....
        /*0844*/ 	.word	0x00005ee0
        /*0848*/ 	.word	0x00000000
        /*084c*/ 	.word	0x00000000
        /*0850*/ 	.short	0x010a
        /*0852*/ 	.byte	0xff
	.zero		1


	//   ....[118]....
        /*0854*/ 	.word	0x00006260
        /*0858*/ 	.word	0x000000ff
        /*085c*/ 	.word	0x00000180
        /*0860*/ 	.short	0x010a
        /*0862*/ 	.byte	0x31
	.zero		1


	//   ....[119]....
        /*0864*/ 	.word	0x00006330
        /*0868*/ 	.word	0x000000ff
        /*086c*/ 	.word	0x00000000
        /*0870*/ 	.short	0x0101
        /*0872*/ 	.byte	0x04
	.zero		1


	//   ....[120]....
        /*0874*/ 	.word	0x00006fc0
        /*0878*/ 	.word	0x00000000
        /*087c*/ 	.word	0x00000140
        /*0880*/ 	.short	0x010a
        /*0882*/ 	.byte	0xff
	.zero		1


	//   ....[121]....
        /*0884*/ 	.word	0x000070c0
        /*0888*/ 	.word	0x0000006c
        /*088c*/ 	.word	0x00000190
        /*0890*/ 	.short	0x010a
        /*0892*/ 	.byte	0xff
	.zero		1


	//   ....[122]....
        /*0894*/ 	.word	0x00007280
        /*0898*/ 	.word	0x00000000
        /*089c*/ 	.word	0x00000140
        /*08a0*/ 	.short	0x010a
        /*08a2*/ 	.byte	0xff
	.zero		1


	//   ....[123]....
        /*08a4*/ 	.word	0x000073b0
        /*08a8*/ 	.word	0x0000006c
        /*08ac*/ 	.word	0x00000190
        /*08b0*/ 	.short	0x010a
        /*08b2*/ 	.byte	0xff
	.zero		1


	//   ....[124]....
        /*08b4*/ 	.word	0x00007ef0
        /*08b8*/ 	.word	0x00000000
        /*08bc*/ 	.word	0x00000000
        /*08c0*/ 	.short	0x0101
        /*08c2*/ 	.byte	0xff
	.zero		1


	//   ....[125]....
        /*08c4*/ 	.word	0x00007f00
        /*08c8*/ 	.word	0x00000003
        /*08cc*/ 	.word	0x00000140
        /*08d0*/ 	.short	0x010a
        /*08d2*/ 	.byte	0xff
	.zero		1


	//   ....[126]....
        /*08d4*/ 	.word	0x00007fd0
        /*08d8*/ 	.word	0x00000003
        /*08dc*/ 	.word	0x00000140
        /*08e0*/ 	.short	0x010a
        /*08e2*/ 	.byte	0xff
	.zero		1


	//   ....[127]....
        /*08e4*/ 	.word	0x000082a0
        /*08e8*/ 	.word	0x0000006c
        /*08ec*/ 	.word	0x00000000
        /*08f0*/ 	.short	0x0101
        /*08f2*/ 	.byte	0xff
	.zero		1


	//   ....[128]....
        /*08f4*/ 	.word	0x00008c80
        /*08f8*/ 	.word	0x00000002
        /*08fc*/ 	.word	0x00000000
        /*0900*/ 	.short	0x0101
        /*0902*/ 	.byte	0xff
	.zero		1


	//   ....[129]....
        /*0904*/ 	.word	0x00008f10
        /*0908*/ 	.word	0x000000ff
        /*090c*/ 	.word	0x00000000
        /*0910*/ 	.short	0x0101
        /*0912*/ 	.byte	0x04
	.zero		1


	//   ....[130]....
        /*0914*/ 	.word	0x00008f40
        /*0918*/ 	.word	0x00000000
        /*091c*/ 	.word	0x000000a0
        /*0920*/ 	.short	0x010a
        /*0922*/ 	.byte	0xff
	.zero		1


	//   ....[131]....
        /*0924*/ 	.word	0x00008fa0
        /*0928*/ 	.word	0x00000000
        /*092c*/ 	.word	0x000000a0
        /*0930*/ 	.short	0x010a
        /*0932*/ 	.byte	0xff
	.zero		1


	//   ....[132]....
        /*0934*/ 	.word	0x00009000
        /*0938*/ 	.word	0x00000000
        /*093c*/ 	.word	0x00000180
        /*0940*/ 	.short	0x010a
        /*0942*/ 	.byte	0xff
	.zero		1


	//   ....[133]....
        /*0944*/ 	.word	0x00009060
        /*0948*/ 	.word	0x00000000
        /*094c*/ 	.word	0x00000000
        /*0950*/ 	.short	0x010a
        /*0952*/ 	.byte	0xff
	.zero		1


	//   ....[134]....
        /*0954*/ 	.word	0x000090c0
        /*0958*/ 	.word	0x00000000
        /*095c*/ 	.word	0x00000000
        /*0960*/ 	.short	0x010a
        /*0962*/ 	.byte	0xff
	.zero		1


	//   ....[135]....
        /*0964*/ 	.word	0x00009120
        /*0968*/ 	.word	0x00000000
        /*096c*/ 	.word	0x00000000
        /*0970*/ 	.short	0x010a
        /*0972*/ 	.byte	0xff
	.zero		1


	//   ....[136]....
        /*0974*/ 	.word	0x00009180
        /*0978*/ 	.word	0x00000000
        /*097c*/ 	.word	0x00000000
        /*0980*/ 	.short	0x010a
        /*0982*/ 	.byte	0xff
	.zero		1


	//   ....[137]....
        /*0984*/ 	.word	0x000091e0
        /*0988*/ 	.word	0x00000000
        /*098c*/ 	.word	0x00000000
        /*0990*/ 	.short	0x010a
        /*0992*/ 	.byte	0xff
	.zero		1


	//   ....[138]....
        /*0994*/ 	.word	0x00009240
        /*0998*/ 	.word	0x00000000
        /*099c*/ 	.word	0x00000000
        /*09a0*/ 	.short	0x010a
        /*09a2*/ 	.byte	0xff
	.zero		1


	//   ....[139]....
        /*09a4*/ 	.word	0x000092a0
        /*09a8*/ 	.word	0x00000000
        /*09ac*/ 	.word	0x00000000
        /*09b0*/ 	.short	0x010a
        /*09b2*/ 	.byte	0xff
	.zero		1


	//   ....[140]....
        /*09b4*/ 	.word	0x00009300
        /*09b8*/ 	.word	0x00000000
        /*09bc*/ 	.word	0x00000000
        /*09c0*/ 	.short	0x010a
        /*09c2*/ 	.byte	0xff
	.zero		1


	//   ....[141]....
        /*09c4*/ 	.word	0x00009360
        /*09c8*/ 	.word	0x00000000
        /*09cc*/ 	.word	0x00000000
        /*09d0*/ 	.short	0x010a
        /*09d2*/ 	.byte	0xff
	.zero		1


	//   ....[142]....
        /*09d4*/ 	.word	0x000093c0
        /*09d8*/ 	.word	0x00000000
        /*09dc*/ 	.word	0x00000000
        /*09e0*/ 	.short	0x010a
        /*09e2*/ 	.byte	0xff
	.zero		1


	//   ....[143]....
        /*09e4*/ 	.word	0x00009420
        /*09e8*/ 	.word	0x00000000
        /*09ec*/ 	.word	0x00000000
        /*09f0*/ 	.short	0x010a
        /*09f2*/ 	.byte	0xff
	.zero		1


	//   ....[144]....
        /*09f4*/ 	.word	0x00009480
        /*09f8*/ 	.word	0x00000000
        /*09fc*/ 	.word	0x00000000
        /*0a00*/ 	.short	0x010a
        /*0a02*/ 	.byte	0xff
	.zero		1


	//   ....[145]....
        /*0a04*/ 	.word	0x000094e0
        /*0a08*/ 	.word	0x00000000
        /*0a0c*/ 	.word	0x00000000
        /*0a10*/ 	.short	0x010a
        /*0a12*/ 	.byte	0xff
	.zero		1


	//   ....[146]....
        /*0a14*/ 	.word	0x00009540
        /*0a18*/ 	.word	0x00000000
        /*0a1c*/ 	.word	0x00000000
        /*0a20*/ 	.short	0x010a
        /*0a22*/ 	.byte	0xff
	.zero		1


	//   ....[147]....
        /*0a24*/ 	.word	0x000095a0
        /*0a28*/ 	.word	0x00000000
        /*0a2c*/ 	.word	0x00000000
        /*0a30*/ 	.short	0x010a
        /*0a32*/ 	.byte	0xff
	.zero		1


	//   ....[148]....
        /*0a34*/ 	.word	0x00009600
        /*0a38*/ 	.word	0x00000000
        /*0a3c*/ 	.word	0x00000000
        /*0a40*/ 	.short	0x010a
        /*0a42*/ 	.byte	0xff
	.zero		1


	//   ....[149]....
        /*0a44*/ 	.word	0x00009660
        /*0a48*/ 	.word	0x00000000
        /*0a4c*/ 	.word	0x00000000
        /*0a50*/ 	.short	0x010a
        /*0a52*/ 	.byte	0xff
	.zero		1


	//   ....[150]....
        /*0a54*/ 	.word	0x000096c0
        /*0a58*/ 	.word	0x00000000
        /*0a5c*/ 	.word	0x00000000
        /*0a60*/ 	.short	0x010a
        /*0a62*/ 	.byte	0xff
	.zero		1


	//   ....[151]....
        /*0a64*/ 	.word	0x00009720
        /*0a68*/ 	.word	0x00000000
        /*0a6c*/ 	.word	0x00000000
        /*0a70*/ 	.short	0x010a
        /*0a72*/ 	.byte	0xff
	.zero		1


	//   ....[152]....
        /*0a74*/ 	.word	0x00009780
        /*0a78*/ 	.word	0x00000004
        /*0a7c*/ 	.word	0x00000188
        /*0a80*/ 	.short	0x010a
        /*0a82*/ 	.byte	0xff
	.zero		1


	//   ....[153]....
        /*0a84*/ 	.word	0x000097e0
        /*0a88*/ 	.word	0x00000004
        /*0a8c*/ 	.word	0x00000180
        /*0a90*/ 	.short	0x010a
        /*0a92*/ 	.byte	0xff
	.zero		1


	//   ....[154]....
        /*0a94*/ 	.word	0x00009840
        /*0a98*/ 	.word	0x00000005
        /*0a9c*/ 	.word	0x00000008
        /*0aa0*/ 	.short	0x010a
        /*0aa2*/ 	.byte	0xff
	.zero		1


	//   ....[155]....
        /*0aa4*/ 	.word	0x00009920
        /*0aa8*/ 	.word	0x00000003
        /*0aac*/ 	.word	0x00000008
        /*0ab0*/ 	.short	0x010a
        /*0ab2*/ 	.byte	0xff
	.zero		1


	//   ....[156]....
        /*0ab4*/ 	.word	0x00009980
        /*0ab8*/ 	.word	0x00000004
        /*0abc*/ 	.word	0x00000180
        /*0ac0*/ 	.short	0x010a
        /*0ac2*/ 	.byte	0xff
	.zero		1


	//   ....[157]....
        /*0ac4*/ 	.word	0x000099e0
        /*0ac8*/ 	.word	0x00000004
        /*0acc*/ 	.word	0x000001a0
        /*0ad0*/ 	.short	0x010a
        /*0ad2*/ 	.byte	0xff
	.zero		1


	//   ....[158]....
        /*0ad4*/ 	.word	0x00009a40
        /*0ad8*/ 	.word	0x00000004
        /*0adc*/ 	.word	0x00000000
        /*0ae0*/ 	.short	0x010a
        /*0ae2*/ 	.byte	0xff
	.zero		1


	//   ....[159]....
        /*0ae4*/ 	.word	0x00009aa0
        /*0ae8*/ 	.word	0x00000000
        /*0aec*/ 	.word	0x00000000
        /*0af0*/ 	.short	0x010a
        /*0af2*/ 	.byte	0xff
	.zero		1


	//   ....[160]....
        /*0af4*/ 	.word	0x00009b00
        /*0af8*/ 	.word	0x00000000
        /*0afc*/ 	.word	0x000001b0
        /*0b00*/ 	.short	0x010a
        /*0b02*/ 	.byte	0xff
	.zero		1


	//   ....[161]....
        /*0b04*/ 	.word	0x00009b60
        /*0b08*/ 	.word	0x00000000
        /*0b0c*/ 	.word	0x00000180
        /*0b10*/ 	.short	0x010a
        /*0b12*/ 	.byte	0xff
	.zero		1


	//   ....[162]....
        /*0b14*/ 	.word	0x00009bc0
        /*0b18*/ 	.word	0x00000000
        /*0b1c*/ 	.word	0x00000178
        /*0b20*/ 	.short	0x010a
        /*0b22*/ 	.byte	0xff
	.zero		1


	//   ....[163]....
        /*0b24*/ 	.word	0x00009c20
        /*0b28*/ 	.word	0x00000000
        /*0b2c*/ 	.word	0x00000158
        /*0b30*/ 	.short	0x010a
        /*0b32*/ 	.byte	0xff
	.zero		1


	//   ....[164]....
        /*0b34*/ 	.word	0x00009c80
        /*0b38*/ 	.word	0x00000005
        /*0b3c*/ 	.word	0x00000158
        /*0b40*/ 	.short	0x010a
        /*0b42*/ 	.byte	0xff
	.zero		1


	//   ....[165]....
        /*0b44*/ 	.word	0x00009ce0
        /*0b48*/ 	.word	0x00000000
        /*0b4c*/ 	.word	0x00000000
        /*0b50*/ 	.short	0x010a
        /*0b52*/ 	.byte	0xff
	.zero		1


	//   ....[166]....
        /*0b54*/ 	.word	0x00009d40
        /*0b58*/ 	.word	0x00000000
        /*0b5c*/ 	.word	0x00000000
        /*0b60*/ 	.short	0x010a
        /*0b62*/ 	.byte	0xff
	.zero		1


	//   ....[167]....
        /*0b64*/ 	.word	0x00009da0
        /*0b68*/ 	.word	0x00000000
        /*0b6c*/ 	.word	0x00000180
        /*0b70*/ 	.short	0x010a
        /*0b72*/ 	.byte	0xff
	.zero		1


	//   ....[168]....
        /*0b74*/ 	.word	0x00009df0
        /*0b78*/ 	.word	0x00000000
        /*0b7c*/ 	.word	0x00000140
        /*0b80*/ 	.short	0x010a
        /*0b82*/ 	.byte	0xff
	.zero		1


	//   ....[169]....
        /*0b84*/ 	.word	0x00009e40
        /*0b88*/ 	.word	0x0000006c
        /*0b8c*/ 	.word	0x00000190
        /*0b90*/ 	.short	0x010a
        /*0b92*/ 	.byte	0xff
	.zero		1


	//   ....[170]....
        /*0b94*/ 	.word	0x00009e90
        /*0b98*/ 	.word	0x00000003
        /*0b9c*/ 	.word	0x00000140
        /*0ba0*/ 	.short	0x010a
        /*0ba2*/ 	.byte	0xff
	.zero		1


	//----- nvinfo : EIATTR_NUM_MBARRIERS
	.align		4
.L_47:
        /*0ba4*/ 	.byte	0x03, 0x38
        /*0ba6*/ 	.short	0x0037


	//----- nvinfo : EIATTR_EXIT_INSTR_OFFSETS
	.align		4
        /*0ba8*/ 	.byte	0x04, 0x1c
        /*0baa*/ 	.short	(.L_49 - .L_48)


	//   ....[0]....
.L_48:
        /*0bac*/ 	.word	0x00003930


	//   ....[1]....
        /*0bb0*/ 	.word	0x00003be0


	//   ....[2]....
        /*0bb4*/ 	.word	0x00003c40


	//   ....[3]....
        /*0bb8*/ 	.word	0x00004df0


	//   ....[4]....
        /*0bbc*/ 	.word	0x00005f10


	//   ....[5]....
        /*0bc0*/ 	.word	0x00005f50


	//   ....[6]....
        /*0bc4*/ 	.word	0x00008df0


	//   ....[7]....
        /*0bc8*/ 	.word	0x00008e70


	//   ....[8]....
        /*0bcc*/ 	.word	0x00008ea0


	//   ....[9]....
        /*0bd0*/ 	.word	0x00008f20


	//----- nvinfo : EIATTR_MAX_THREADS
	.align		4
.L_49:
        /*0bd4*/ 	.byte	0x04, 0x05
        /*0bd6*/ 	.short	(.L_51 - .L_50)
.L_50:
        /*0bd8*/ 	.word	0x00000100
        /*0bdc*/ 	.word	0x00000001
        /*0be0*/ 	.word	0x00000001


	//----- nvinfo : EIATTR_CRS_STACK_SIZE
	.align		4
.L_51:
        /*0be4*/ 	.byte	0x04, 0x1e
        /*0be6*/ 	.short	(.L_53 - .L_52)
.L_52:
        /*0be8*/ 	.word	0x00000000


	//----- nvinfo : EIATTR_CBANK_PARAM_SIZE
	.align		4
.L_53:
        /*0bec*/ 	.byte	0x03, 0x19
        /*0bee*/ 	.short	0x0800


	//----- nvinfo : EIATTR_PARAM_CBANK
	.align		4
        /*0bf0*/ 	.byte	0x04, 0x0a
        /*0bf2*/ 	.short	(.L_55 - .L_54)
	.align		4
.L_54:
        /*0bf4*/ 	.word	index@(.nv.constant0._ZN7cutlass13device_kernelINS_4conv6kernel13ConvUniversalINS1_16ConvProblemShapeILNS1_8OperatorE0ELi2EEENS1_10collective14CollectiveConvINS1_47MainloopSm100TmaUmmaWarpSpecializedImplicitGemmILS5_0ELi20ELi2ELi1ELi2EN4cute5tupleIJNSA_1CILi2EEENSC_ILi1EEESE_EEEEENSB_IJNSC_ILi256EEENSC_ILi64EEENSB_IJNSC_ILi32EEEEEEEEENS_6half_tESM_NSA_8TiledMMAINSA_8MMA_AtomIJNSA_26SM100_MMA_F16BF16_2x1SM_SSISM_SM_fLi256ELi64ELNSA_4UMMA5MajorE0ELSR_0ELNSQ_7ScaleInE0ELSS_0EEEEEENSA_6LayoutINSB_IJSE_SE_SE_EEENSB_IJNSC_ILi0EEESX_SX_EEEEENSB_IJNSA_10UnderscoreES10_S10_EEEEENS7_6detail27Sm100ImplicitGemmTileTraitsINSA_25SM100_TMA_2SM_LOAD_IM2COLENSA_14ComposedLayoutINSA_7SwizzleILi2ELi4ELi3EEENSA_18smem_ptr_flag_bitsILi16EEENSV_INSB_IJNSC_ILi8EEESJ_EEENSB_IJSJ_SE_EEEEEEEvEENS14_INSA_18SM100_TMA_2SM_LOADES1F_vEEEENS_8epilogue10collective18CollectiveEpilogueINS1K_23Sm100TmaWarpSpecializedILi3ELi2ELi32ELb1ELb0EEEJNSB_IJNSC_ILi128EEESI_SK_EEENSB_IJNSV_IS1P_SE_EENSV_ISJ_SE_EEEEESM_NSB_IJNSB_IJlllEEESE_SX_EEESM_S1V_NS1K_6fusion15FusionCallbacksIS1O_NS1W_17LinearCombinationISM_fSM_fLNS_15FloatRoundStyleE2EEES1Q_S1T_JEEENSA_5SM1004TMEM4LOAD26SM100_TMEM_LOAD_32dp32b32xENSA_20SM90_TMA_LOAD_IM2COLES1F_NSA_39AutoVectorizingCopyWithAssumedAlignmentILi128EEENSA_21SM90_TMA_STORE_IM2COLES1F_S28_S28_EEEvvEEEEvNT_6ParamsE)
        /*0bf8*/ 	.short	0x0380
        /*0bfa*/ 	.short	0x0800


	//----- nvinfo : EIATTR_SW_WAR
	.align		4
.L_55:
        /*0bfc*/ 	.byte	0x04, 0x36
        /*0bfe*/ 	.short	(.L_57 - .L_56)
.L_56:
        /*0c00*/ 	.word	0x00000008
.L_57:


//--------------------- .nv.callgraph             --------------------------
	.section	.nv.callgraph,"",@"SHT_CUDA_CALLGRAPH"
	.align	4
	.sectionentsize	8
	.align		4
        /*0000*/ 	.word	0x00000000
	.align		4
        /*0004*/ 	.word	0xffffffff
	.align		4
        /*0008*/ 	.word	index@(_ZN7cutlass13device_kernelINS_4conv6kernel13ConvUniversalINS1_16ConvProblemShapeILNS1_8OperatorE0ELi2EEENS1_10collective14CollectiveConvINS1_47MainloopSm100TmaUmmaWarpSpecializedImplicitGemmILS5_0ELi20ELi2ELi1ELi2EN4cute5tupleIJNSA_1CILi2EEENSC_ILi1EEESE_EEEEENSB_IJNSC_ILi256EEENSC_ILi64EEENSB_IJNSC_ILi32EEEEEEEEENS_6half_tESM_NSA_8TiledMMAINSA_8MMA_AtomIJNSA_26SM100_MMA_F16BF16_2x1SM_SSISM_SM_fLi256ELi64ELNSA_4UMMA5MajorE0ELSR_0ELNSQ_7ScaleInE0ELSS_0EEEEEENSA_6LayoutINSB_IJSE_SE_SE_EEENSB_IJNSC_ILi0EEESX_SX_EEEEENSB_IJNSA_10UnderscoreES10_S10_EEEEENS7_6detail27Sm100ImplicitGemmTileTraitsINSA_25SM100_TMA_2SM_LOAD_IM2COLENSA_14ComposedLayoutINSA_7SwizzleILi2ELi4ELi3EEENSA_18smem_ptr_flag_bitsILi16EEENSV_INSB_IJNSC_ILi8EEESJ_EEENSB_IJSJ_SE_EEEEEEEvEENS14_INSA_18SM100_TMA_2SM_LOADES1F_vEEEENS_8epilogue10collective18CollectiveEpilogueINS1K_23Sm100TmaWarpSpecializedILi3ELi2ELi32ELb1ELb0EEEJNSB_IJNSC_ILi128EEESI_SK_EEENSB_IJNSV_IS1P_SE_EENSV_ISJ_SE_EEEEESM_NSB_IJNSB_IJlllEEESE_SX_EEESM_S1V_NS1K_6fusion15FusionCallbacksIS1O_NS1W_17LinearCombinationISM_fSM_fLNS_15FloatRoundStyleE2EEES1Q_S1T_JEEENSA_5SM1004TMEM4LOAD26SM100_TMEM_LOAD_32dp32b32xENSA_20SM90_TMA_LOAD_IM2COLES1F_NSA_39AutoVectorizingCopyWithAssumedAlignmentILi128EEENSA_21SM90_TMA_STORE_IM2COLES1F_S28_S28_EEEvvEEEEvNT_6ParamsE)
	.align		4
        /*000c*/ 	.word	index@(__assertfail)
	.align		4
        /*0010*/ 	.word	0x00000000
	.align		4
        /*0014*/ 	.word	0xfffffffe
	.align		4
        /*0018*/ 	.word	0x00000000
	.align		4
        /*001c*/ 	.word	0xfffffffd
	.align		4
        /*0020*/ 	.word	0x00000000
	.align		4
        /*0024*/ 	.word	0xfffffffc


//--------------------- .nv.constant4             --------------------------
	.section	.nv.constant4,"a",@progbits
	.align	8
	.align		8
.nv.constant4:
        /*0000*/ 	.dword	__assertfail
	.align		8
        /*0008*/ 	.dword	__unnamed_1
	.align		8
        /*0010*/ 	.dword	__unnamed_2
	.align		8
        /*0018*/ 	.dword	_ZN39_INTERNAL_f237164e_4_k_cu_7e08bd8c_25824cuda3std3__45__cpo5beginE
	.align		8
        /*0020*/ 	.dword	_ZN39_INTERNAL_f237164e_4_k_cu_7e08bd8c_25824cuda3std3__45__cpo3endE
	.align		8
        /*0028*/ 	.dword	_ZN39_INTERNAL_f237164e_4_k_cu_7e08bd8c_25824cuda3std3__45__cpo6cbeginE
	.align		8
        /*0030*/ 	.dword	_ZN39_INTERNAL_f237164e_4_k_cu_7e08bd8c_25824cuda3std3__45__cpo4cendE
	.align		8
        /*0038*/ 	.dword	_ZN39_INTERNAL_f237164e_4_k_cu_7e08bd8c_25824cuda3std3__441_GLOBAL__N__f237164e_4_k_cu_7e08bd8c_25826ignoreE
	.align		8
        /*0040*/ 	.dword	_ZN39_INTERNAL_f237164e_4_k_cu_7e08bd8c_25824cuda3std3__419piecewise_constructE
	.align		8
        /*0048*/ 	.dword	_ZN39_INTERNAL_f237164e_4_k_cu_7e08bd8c_25824cuda3std3__48in_placeE
	.align		8
        /*0050*/ 	.dword	_ZN39_INTERNAL_f237164e_4_k_cu_7e08bd8c_25824cuda3std6ranges3__45__cpo4swapE
	.align		8
        /*0058*/ 	.dword	_ZN39_INTERNAL_f237164e_4_k_cu_7e08bd8c_25824cuda3std6ranges3__45__cpo9iter_moveE
	.align		8
        /*0060*/ 	.dword	_ZN39_INTERNAL_f237164e_4_k_cu_7e08bd8c_25824cute7productE
	.align		8
        /*0068*/ 	.dword	_ZN39_INTERNAL_f237164e_4_k_cu_7e08bd8c_25824cute1_E
	.align		8
        /*0070*/ 	.dword	$str$27
	.align		8
        /*0078*/ 	.dword	$str$28
	.align		8
        /*0080*/ 	.dword	$str$29
	.align		8
        /*0088*/ 	.dword	$str$30


//--------------------- .text._ZN7cutlass13device_kernelINS_4conv6kernel13ConvUniversalINS1_16ConvProblemShapeILNS1_8OperatorE0ELi2EEENS1_10collective14CollectiveConvINS1_47MainloopSm100TmaUmmaWarpSpecializedImplicitGemmILS5_0ELi20ELi2ELi1ELi2EN4cute5tupleIJNSA_1CILi2EEENSC_ILi1EEESE_EEEEENSB_IJNSC_ILi256EEENSC_ILi64EEENSB_IJNSC_ILi32EEEEEEEEENS_6half_tESM_NSA_8TiledMMAINSA_8MMA_AtomIJNSA_26SM100_MMA_F16BF16_2x1SM_SSISM_SM_fLi256ELi64ELNSA_4UMMA5MajorE0ELSR_0ELNSQ_7ScaleInE0ELSS_0EEEEEENSA_6LayoutINSB_IJSE_SE_SE_EEENSB_IJNSC_ILi0EEESX_SX_EEEEENSB_IJNSA_10UnderscoreES10_S10_EEEEENS7_6detail27Sm100ImplicitGemmTileTraitsINSA_25SM100_TMA_2SM_LOAD_IM2COLENSA_14ComposedLayoutINSA_7SwizzleILi2ELi4ELi3EEENSA_18smem_ptr_flag_bitsILi16EEENSV_INSB_IJNSC_ILi8EEESJ_EEENSB_IJSJ_SE_EEEEEEEvEENS14_INSA_18SM100_TMA_2SM_LOADES1F_vEEEENS_8epilogue10collective18CollectiveEpilogueINS1K_23Sm100TmaWarpSpecializedILi3ELi2ELi32ELb1ELb0EEEJNSB_IJNSC_ILi128EEESI_SK_EEENSB_IJNSV_IS1P_SE_EENSV_ISJ_SE_EEEEESM_NSB_IJNSB_IJlllEEESE_SX_EEESM_S1V_NS1K_6fusion15FusionCallbacksIS1O_NS1W_17LinearCombinationISM_fSM_fLNS_15FloatRoundStyleE2EEES1Q_S1T_JEEENSA_5SM1004TMEM4LOAD26SM100_TMEM_LOAD_32dp32b32xENSA_20SM90_TMA_LOAD_IM2COLES1F_NSA_39AutoVectorizingCopyWithAssumedAlignmentILi128EEENSA_21SM90_TMA_STORE_IM2COLES1F_S28_S28_EEEvvEEEEvNT_6ParamsE --------------------------
	.section	.text._ZN7cutlass13device_kernelINS_4conv6kernel13ConvUniversalINS1_16ConvProblemShapeILNS1_8OperatorE0ELi2EEENS1_10collective14CollectiveConvINS1_47MainloopSm100TmaUmmaWarpSpecializedImplicitGemmILS5_0ELi20ELi2ELi1ELi2EN4cute5tupleIJNSA_1CILi2EEENSC_ILi1EEESE_EEEEENSB_IJNSC_ILi256EEENSC_ILi64EEENSB_IJNSC_ILi32EEEEEEEEENS_6half_tESM_NSA_8TiledMMAINSA_8MMA_AtomIJNSA_26SM100_MMA_F16BF16_2x1SM_SSISM_SM_fLi256ELi64ELNSA_4UMMA5MajorE0ELSR_0ELNSQ_7ScaleInE0ELSS_0EEEEEENSA_6LayoutINSB_IJSE_SE_SE_EEENSB_IJNSC_ILi0EEESX_SX_EEEEENSB_IJNSA_10UnderscoreES10_S10_EEEEENS7_6detail27Sm100ImplicitGemmTileTraitsINSA_25SM100_TMA_2SM_LOAD_IM2COLENSA_14ComposedLayoutINSA_7SwizzleILi2ELi4ELi3EEENSA_18smem_ptr_flag_bitsILi16EEENSV_INSB_IJNSC_ILi8EEESJ_EEENSB_IJSJ_SE_EEEEEEEvEENS14_INSA_18SM100_TMA_2SM_LOADES1F_vEEEENS_8epilogue10collective18CollectiveEpilogueINS1K_23Sm100TmaWarpSpecializedILi3ELi2ELi32ELb1ELb0EEEJNSB_IJNSC_ILi128EEESI_SK_EEENSB_IJNSV_IS1P_SE_EENSV_ISJ_SE_EEEEESM_NSB_IJNSB_IJlllEEESE_SX_EEESM_S1V_NS1K_6fusion15FusionCallbacksIS1O_NS1W_17LinearCombinationISM_fSM_fLNS_15FloatRoundStyleE2EEES1Q_S1T_JEEENSA_5SM1004TMEM4LOAD26SM100_TMEM_LOAD_32dp32b32xENSA_20SM90_TMA_LOAD_IM2COLES1F_NSA_39AutoVectorizingCopyWithAssumedAlignmentILi128EEENSA_21SM90_TMA_STORE_IM2COLES1F_S28_S28_EEEvvEEEEvNT_6ParamsE,"ax",@progbits
	.align	128
.text._ZN7cutlass13device_kernelINS_4conv6kernel13ConvUniversalINS1_16ConvProblemShapeILNS1_8OperatorE0ELi2EEENS1_10collective14CollectiveConvINS1_47MainloopSm100TmaUmmaWarpSpecializedImplicitGemmILS5_0ELi20ELi2ELi1ELi2EN4cute5tupleIJNSA_1CILi2EEENSC_ILi1EEESE_EEEEENSB_IJNSC_ILi256EEENSC_ILi64EEENSB_IJNSC_ILi32EEEEEEEEENS_6half_tESM_NSA_8TiledMMAINSA_8MMA_AtomIJNSA_26SM100_MMA_F16BF16_2x1SM_SSISM_SM_fLi256ELi64ELNSA_4UMMA5MajorE0ELSR_0ELNSQ_7ScaleInE0ELSS_0EEEEEENSA_6LayoutINSB_IJSE_SE_SE_EEENSB_IJNSC_ILi0EEESX_SX_EEEEENSB_IJNSA_10UnderscoreES10_S10_EEEEENS7_6detail27Sm100ImplicitGemmTileTraitsINSA_25SM100_TMA_2SM_LOAD_IM2COLENSA_14ComposedLayoutINSA_7SwizzleILi2ELi4ELi3EEENSA_18smem_ptr_flag_bitsILi16EEENSV_INSB_IJNSC_ILi8EEESJ_EEENSB_IJSJ_SE_EEEEEEEvEENS14_INSA_18SM100_TMA_2SM_LOADES1F_vEEEENS_8epilogue10collective18CollectiveEpilogueINS1K_23Sm100TmaWarpSpecializedILi3ELi2ELi32ELb1ELb0EEEJNSB_IJNSC_ILi128EEESI_SK_EEENSB_IJNSV_IS1P_SE_EENSV_ISJ_SE_EEEEESM_NSB_IJNSB_IJlllEEESE_SX_EEESM_S1V_NS1K_6fusion15FusionCallbacksIS1O_NS1W_17LinearCombinationISM_fSM_fLNS_15FloatRoundStyleE2EEES1Q_S1T_JEEENSA_5SM1004TMEM4LOAD26SM100_TMEM_LOAD_32dp32b32xENSA_20SM90_TMA_LOAD_IM2COLES1F_NSA_39AutoVectorizingCopyWithAssumedAlignmentILi128EEENSA_21SM90_TMA_STORE_IM2COLES1F_S28_S28_EEEvvEEEEvNT_6ParamsE:
        .type           _ZN7cutlass13device_kernelINS_4conv6kernel13ConvUniversalINS1_16ConvProblemShapeILNS1_8OperatorE0ELi2EEENS1_10collective14CollectiveConvINS1_47MainloopSm100TmaUmmaWarpSpecializedImplicitGemmILS5_0ELi20ELi2ELi1ELi2EN4cute5tupleIJNSA_1CILi2EEENSC_ILi1EEESE_EEEEENSB_IJNSC_ILi256EEENSC_ILi64EEENSB_IJNSC_ILi32EEEEEEEEENS_6half_tESM_NSA_8TiledMMAINSA_8MMA_AtomIJNSA_26SM100_MMA_F16BF16_2x1SM_SSISM_SM_fLi256ELi64ELNSA_4UMMA5MajorE0ELSR_0ELNSQ_7ScaleInE0ELSS_0EEEEEENSA_6LayoutINSB_IJSE_SE_SE_EEENSB_IJNSC_ILi0EEESX_SX_EEEEENSB_IJNSA_10UnderscoreES10_S10_EEEEENS7_6detail27Sm100ImplicitGemmTileTraitsINSA_25SM100_TMA_2SM_LOAD_IM2COLENSA_14ComposedLayoutINSA_7SwizzleILi2ELi4ELi3EEENSA_18smem_ptr_flag_bitsILi16EEENSV_INSB_IJNSC_ILi8EEESJ_EEENSB_IJSJ_SE_EEEEEEEvEENS14_INSA_18SM100_TMA_2SM_LOADES1F_vEEEENS_8epilogue10collective18CollectiveEpilogueINS1K_23Sm100TmaWarpSpecializedILi3ELi2ELi32ELb1ELb0EEEJNSB_IJNSC_ILi128EEESI_SK_EEENSB_IJNSV_IS1P_SE_EENSV_ISJ_SE_EEEEESM_NSB_IJNSB_IJlllEEESE_SX_EEESM_S1V_NS1K_6fusion15FusionCallbacksIS1O_NS1W_17LinearCombinationISM_fSM_fLNS_15FloatRoundStyleE2EEES1Q_S1T_JEEENSA_5SM1004TMEM4LOAD26SM100_TMEM_LOAD_32dp32b32xENSA_20SM90_TMA_LOAD_IM2COLES1F_NSA_39AutoVectorizingCopyWithAssumedAlignmentILi128EEENSA_21SM90_TMA_STORE_IM2COLES1F_S28_S28_EEEvvEEEEvNT_6ParamsE,@function
        .size           _ZN7cutlass13device_kernelINS_4conv6kernel13ConvUniversalINS1_16ConvProblemShapeILNS1_8OperatorE0ELi2EEENS1_10collective14CollectiveConvINS1_47MainloopSm100TmaUmmaWarpSpecializedImplicitGemmILS5_0ELi20ELi2ELi1ELi2EN4cute5tupleIJNSA_1CILi2EEENSC_ILi1EEESE_EEEEENSB_IJNSC_ILi256EEENSC_ILi64EEENSB_IJNSC_ILi32EEEEEEEEENS_6half_tESM_NSA_8TiledMMAINSA_8MMA_AtomIJNSA_26SM100_MMA_F16BF16_2x1SM_SSISM_SM_fLi256ELi64ELNSA_4UMMA5MajorE0ELSR_0ELNSQ_7ScaleInE0ELSS_0EEEEEENSA_6LayoutINSB_IJSE_SE_SE_EEENSB_IJNSC_ILi0EEESX_SX_EEEEENSB_IJNSA_10UnderscoreES10_S10_EEEEENS7_6detail27Sm100ImplicitGemmTileTraitsINSA_25SM100_TMA_2SM_LOAD_IM2COLENSA_14ComposedLayoutINSA_7SwizzleILi2ELi4ELi3EEENSA_18smem_ptr_flag_bitsILi16EEENSV_INSB_IJNSC_ILi8EEESJ_EEENSB_IJSJ_SE_EEEEEEEvEENS14_INSA_18SM100_TMA_2SM_LOADES1F_vEEEENS_8epilogue10collective18CollectiveEpilogueINS1K_23Sm100TmaWarpSpecializedILi3ELi2ELi32ELb1ELb0EEEJNSB_IJNSC_ILi128EEESI_SK_EEENSB_IJNSV_IS1P_SE_EENSV_ISJ_SE_EEEEESM_NSB_IJNSB_IJlllEEESE_SX_EEESM_S1V_NS1K_6fusion15FusionCallbacksIS1O_NS1W_17LinearCombinationISM_fSM_fLNS_15FloatRoundStyleE2EEES1Q_S1T_JEEENSA_5SM1004TMEM4LOAD26SM100_TMEM_LOAD_32dp32b32xENSA_20SM90_TMA_LOAD_IM2COLES1F_NSA_39AutoVectorizingCopyWithAssumedAlignmentILi128EEENSA_21SM90_TMA_STORE_IM2COLES1F_S28_S28_EEEvvEEEEvNT_6ParamsE,(.L_x_214 - _ZN7cutlass13device_kernelINS_4conv6kernel13ConvUniversalINS1_16ConvProblemShapeILNS1_8OperatorE0ELi2EEENS1_10collective14CollectiveConvINS1_47MainloopSm100TmaUmmaWarpSpecializedImplicitGemmILS5_0ELi20ELi2ELi1ELi2EN4cute5tupleIJNSA_1CILi2EEENSC_ILi1EEESE_EEEEENSB_IJNSC_ILi256EEENSC_ILi64EEENSB_IJNSC_ILi32EEEEEEEEENS_6half_tESM_NSA_8TiledMMAINSA_8MMA_AtomIJNSA_26SM100_MMA_F16BF16_2x1SM_SSISM_SM_fLi256ELi64ELNSA_4UMMA5MajorE0ELSR_0ELNSQ_7ScaleInE0ELSS_0EEEEEENSA_6LayoutINSB_IJSE_SE_SE_EEENSB_IJNSC_ILi0EEESX_SX_EEEEENSB_IJNSA_10UnderscoreES10_S10_EEEEENS7_6detail27Sm100ImplicitGemmTileTraitsINSA_25SM100_TMA_2SM_LOAD_IM2COLENSA_14ComposedLayoutINSA_7SwizzleILi2ELi4ELi3EEENSA_18smem_ptr_flag_bitsILi16EEENSV_INSB_IJNSC_ILi8EEESJ_EEENSB_IJSJ_SE_EEEEEEEvEENS14_INSA_18SM100_TMA_2SM_LOADES1F_vEEEENS_8epilogue10collective18CollectiveEpilogueINS1K_23Sm100TmaWarpSpecializedILi3ELi2ELi32ELb1ELb0EEEJNSB_IJNSC_ILi128EEESI_SK_EEENSB_IJNSV_IS1P_SE_EENSV_ISJ_SE_EEEEESM_NSB_IJNSB_IJlllEEESE_SX_EEESM_S1V_NS1K_6fusion15FusionCallbacksIS1O_NS1W_17LinearCombinationISM_fSM_fLNS_15FloatRoundStyleE2EEES1Q_S1T_JEEENSA_5SM1004TMEM4LOAD26SM100_TMEM_LOAD_32dp32b32xENSA_20SM90_TMA_LOAD_IM2COLES1F_NSA_39AutoVectorizingCopyWithAssumedAlignmentILi128EEENSA_21SM90_TMA_STORE_IM2COLES1F_S28_S28_EEEvvEEEEvNT_6ParamsE)
        .other          _ZN7cutlass13device_kernelINS_4conv6kernel13ConvUniversalINS1_16ConvProblemShapeILNS1_8OperatorE0ELi2EEENS1_10collective14CollectiveConvINS1_47MainloopSm100TmaUmmaWarpSpecializedImplicitGemmILS5_0ELi20ELi2ELi1ELi2EN4cute5tupleIJNSA_1CILi2EEENSC_ILi1EEESE_EEEEENSB_IJNSC_ILi256EEENSC_ILi64EEENSB_IJNSC_ILi32EEEEEEEEENS_6half_tESM_NSA_8TiledMMAINSA_8MMA_AtomIJNSA_26SM100_MMA_F16BF16_2x1SM_SSISM_SM_fLi256ELi64ELNSA_4UMMA5MajorE0ELSR_0ELNSQ_7ScaleInE0ELSS_0EEEEEENSA_6LayoutINSB_IJSE_SE_SE_EEENSB_IJNSC_ILi0EEESX_SX_EEEEENSB_IJNSA_10UnderscoreES10_S10_EEEEENS7_6detail27Sm100ImplicitGemmTileTraitsINSA_25SM100_TMA_2SM_LOAD_IM2COLENSA_14ComposedLayoutINSA_7SwizzleILi2ELi4ELi3EEENSA_18smem_ptr_flag_bitsILi16EEENSV_INSB_IJNSC_ILi8EEESJ_EEENSB_IJSJ_SE_EEEEEEEvEENS14_INSA_18SM100_TMA_2SM_LOADES1F_vEEEENS_8epilogue10collective18CollectiveEpilogueINS1K_23Sm100TmaWarpSpecializedILi3ELi2ELi32ELb1ELb0EEEJNSB_IJNSC_ILi128EEESI_SK_EEENSB_IJNSV_IS1P_SE_EENSV_ISJ_SE_EEEEESM_NSB_IJNSB_IJlllEEESE_SX_EEESM_S1V_NS1K_6fusion15FusionCallbacksIS1O_NS1W_17LinearCombinationISM_fSM_fLNS_15FloatRoundStyleE2EEES1Q_S1T_JEEENSA_5SM1004TMEM4LOAD26SM100_TMEM_LOAD_32dp32b32xENSA_20SM90_TMA_LOAD_IM2COLES1F_NSA_39AutoVectorizingCopyWithAssumedAlignmentILi128EEENSA_21SM90_TMA_STORE_IM2COLES1F_S28_S28_EEEvvEEEEvNT_6ParamsE,@"STO_CUDA_ENTRY STV_DEFAULT"
_ZN7cutlass13device_kernelINS_4conv6kernel13ConvUniversalINS1_16ConvProblemShapeILNS1_8OperatorE0ELi2EEENS1_10collective14CollectiveConvINS1_47MainloopSm100TmaUmmaWarpSpecializedImplicitGemmILS5_0ELi20ELi2ELi1ELi2EN4cute5tupleIJNSA_1CILi2EEENSC_ILi1EEESE_EEEEENSB_IJNSC_ILi256EEENSC_ILi64EEENSB_IJNSC_ILi32EEEEEEEEENS_6half_tESM_NSA_8TiledMMAINSA_8MMA_AtomIJNSA_26SM100_MMA_F16BF16_2x1SM_SSISM_SM_fLi256ELi64ELNSA_4UMMA5MajorE0ELSR_0ELNSQ_7ScaleInE0ELSS_0EEEEEENSA_6LayoutINSB_IJSE_SE_SE_EEENSB_IJNSC_ILi0EEESX_SX_EEEEENSB_IJNSA_10UnderscoreES10_S10_EEEEENS7_6detail27Sm100ImplicitGemmTileTraitsINSA_25SM100_TMA_2SM_LOAD_IM2COLENSA_14ComposedLayoutINSA_7SwizzleILi2ELi4ELi3EEENSA_18smem_ptr_flag_bitsILi16EEENSV_INSB_IJNSC_ILi8EEESJ_EEENSB_IJSJ_SE_EEEEEEEvEENS14_INSA_18SM100_TMA_2SM_LOADES1F_vEEEENS_8epilogue10collective18CollectiveEpilogueINS1K_23Sm100TmaWarpSpecializedILi3ELi2ELi32ELb1ELb0EEEJNSB_IJNSC_ILi128EEESI_SK_EEENSB_IJNSV_IS1P_SE_EENSV_ISJ_SE_EEEEESM_NSB_IJNSB_IJlllEEESE_SX_EEESM_S1V_NS1K_6fusion15FusionCallbacksIS1O_NS1W_17LinearCombinationISM_fSM_fLNS_15FloatRoundStyleE2EEES1Q_S1T_JEEENSA_5SM1004TMEM4LOAD26SM100_TMEM_LOAD_32dp32b32xENSA_20SM90_TMA_LOAD_IM2COLES1F_NSA_39AutoVectorizingCopyWithAssumedAlignmentILi128EEENSA_21SM90_TMA_STORE_IM2COLES1F_S28_S28_EEEvvEEEEvNT_6ParamsE:
[----:B------:R-:W1:Y:S01]  /*0000*/  LDC R1, c[0x0][0x37c] ;  /* 0x0000df00ff017b82 */ /* 0x000e620000000800 */
[----:B------:R-:W2:Y:S01]  /*0010*/  S2R R96, SR_TID.X ;  /* 0x0000000000607919 */ /* 0x000ea20000002100 */
[----:B------:R-:W3:Y:S06]  /*0020*/  LDCU.64 UR8, c[0x0][0x890] ;  /* 0x00011200ff0877ac */ /* 0x000eec0008000a00 */
[----:B------:R-:W4:Y:S01]  /*0030*/  S2UR UR4, SR_CgaCtaId ;  /* 0x00000000000479c3 */ /* 0x000f220000008800 */
[----:B-1----:R-:W-:Y:S01]  /*0040*/  VIADD R1, R1, 0xfffffff8 ;  /* 0xfffffff801017836 */ /* 0x002fe20000000000 */
[----:B------:R-:W-:-:S02]  /*0050*/  PRMT R87, RZ, 0x7610, R87 ;  /* 0x00007610ff577816 */ /* 0x000fc40000000057 */
[----:B------:R-:W-:Y:S02]  /*0060*/  ELECT P1, URZ, PT ;  /* 0x0000000000ff782f */ /* 0x000fe40003820000 */
[----:B------:R-:W-:Y:S01]  /*0070*/  R2UR UR48, R1 ;  /* 0x00000000013072ca */ /* 0x000fe200000e0000 */
[----:B---3--:R-:W-:-:S04]  /*0080*/  UISETP.NE.U32.AND UP0, UPT, UR8, URZ, UPT ;  /* 0x000000ff0800728c */ /* 0x008fc8000bf05070 */
[----:B------:R-:W-:Y:S02]  /*0090*/  UISETP.NE.AND.EX UP0, UPT, UR9, URZ, UPT, UP0 ;  /* 0x000000ff0900728c */ /* 0x000fe4000bf05300 */
[----:B----4-:R-:W-:Y:S02]  /*00a0*/  ULOP3.LUT UR31, UR4, 0x1, URZ, 0xc0, !UPT ;  /* 0x00000001041f7892 */ /* 0x010fe4000f8ec0ff */
[----:B------:R-:W-:Y:S01]  /*00b0*/  ULOP3.LUT UR30, UR4, 0x1, URZ, 0x3c, !UPT ;  /* 0x00000001041e7892 */ /* 0x000fe2000f8e3cff */
[----:B--2---:R-:W-:-:S05]  /*00c0*/  SHF.R.U32.HI R88, RZ, 0x5, R96 ;  /* 0x00000005ff587819 */ /* 0x004fca0000011660 */
[----:B------:R-:W1:Y:S02]  /*00d0*/  SHFL.IDX PT, R0, R88, RZ, 0x1f ;  /* 0x00001fff58007589 */ /* 0x000e6400000e0000 */
[----:B-1----:R-:W-:Y:S01]  /*00e0*/  R2UR UR18, R0 ;  /* 0x00000000001272ca */ /* 0x002fe200000e0000 */
[----:B------:R-:W-:-:S14]  /*00f0*/  BRA.U UP0, `(.L_x_0) ;  /* 0x0000000100307547 */ /* 0x000fdc000b800000 */
[----:B------:R-:W1:Y:S02]  /*0100*/  LDCU.64 UR4, c[0x0][0x888] ;  /* 0x00011100ff0477ac */ /* 0x000e640008000a00 */
[----:B-1----:R-:W-:-:S04]  /*0110*/  UISETP.NE.U32.AND UP0, UPT, UR4, URZ, UPT ;  /* 0x000000ff0400728c */ /* 0x002fc8000bf05070 */
[----:B------:R-:W-:-:S09]  /*0120*/  UISETP.NE.AND.EX UP0, UPT, UR5, URZ, UPT, UP0 ;  /* 0x000000ff0500728c */ /* 0x000fd2000bf05300 */
[----:B------:R-:W-:Y:S05]  /*0130*/  BRA.U !UP0, `(.L_x_1) ;  /* 0x0000000108147547 */ /* 0x000fea000b800000 */
[----:B------:R-:W1:Y:S01]  /*0140*/  LDC.64 R2, c[0x0][0x888] ;  /* 0x00022200ff027b82 */ /* 0x000e620000000a00 */
[----:B------:R-:W1:Y:S02]  /*0150*/  LDCU.64 UR4, c[0x0][0x358] ;  /* 0x00006b00ff0477ac */ /* 0x000e640008000a00 */
[----:B-1----:R1:W5:Y:S01]  /*0160*/  LDG.E R41, desc[UR4][R2.64] ;  /* 0x0000000402297981 */ /* 0x002362000c1e1900 */
[----:B------:R-:W-:Y:S01]  /*0170*/  HFMA2 R87, -RZ, RZ, 0, 5.9604644775390625e-08 ;  /* 0x00000001ff577431 */ /* 0x000fe200000001ff */
[----:B------:R-:W-:Y:S05]  /*0180*/  BRA `(.L_x_0) ;  /* 0x00000000000c7947 */ /* 0x000fea0003800000 */
.L_x_1:
[----:B------:R-:W1:Y:S01]  /*0190*/  LDCU UR4, c[0x0][0x880] ;  /* 0x00011000ff0477ac */ /* 0x000e620008000800 */
[----:B------:R-:W-:Y:S01]  /*01a0*/  HFMA2 R87, -RZ, RZ, 0, 5.9604644775390625e-08 ;  /* 0x00000001ff577431 */ /* 0x000fe200000001ff */
[----:B-1----:R-:W-:-:S07]  /*01b0*/  MOV R41, UR4 ;  /* 0x0000000400297c02 */ /* 0x002fce0008000f00 */
.L_x_0:
[----:B------:R-:W2:Y:S02]  /*01c0*/  LDCU.64 UR4, c[0x0][0x8b0] ;  /* 0x00011600ff0477ac */ /* 0x000ea40008000a00 */
[----:B--2---:R-:W-:-:S04]  /*01d0*/  UISETP.NE.U32.AND UP0, UPT, UR4, URZ, UPT ;  /* 0x000000ff0400728c */ /* 0x004fc8000bf05070 */
[----:B------:R-:W-:-:S09]  /*01e0*/  UISETP.NE.AND.EX UP0, UPT, UR5, URZ, UPT, UP0 ;  /* 0x000000ff0500728c */ /* 0x000fd2000bf05300 */
[----:B------:R-:W-:Y:S05]  /*01f0*/  BRA.U UP0, `(.L_x_2) ;  /* 0x0000000100287547 */ /* 0x000fea000b800000 */
[----:B------:R-:W2:Y:S02]  /*0200*/  LDCU.64 UR4, c[0x0][0x8a8] ;  /* 0x00011500ff0477ac */ /* 0x000ea40008000a00 */
[----:B--2---:R-:W-:-:S04]  /*0210*/  UISETP.NE.U32.AND UP0, UPT, UR4, URZ, UPT ;  /* 0x000000ff0400728c */ /* 0x004fc8000bf05070 */
[----:B------:R-:W-:-:S09]  /*0220*/  UISETP.NE.AND.EX UP0, UPT, UR5, URZ, UPT, UP0 ;  /* 0x000000ff0500728c */ /* 0x000fd2000bf05300 */
[----:B------:R-:W-:Y:S05]  /*0230*/  BRA.U !UP0, `(.L_x_3) ;  /* 0x0000000108107547 */ /* 0x000fea000b800000 */
[----:B------:R-:W2:Y:S01]  /*0240*/  LDC.64 R38, c[0x0][0x8a8] ;  /* 0x00022a00ff267b82 */ /* 0x000ea20000000a00 */
[----:B------:R-:W2:Y:S02]  /*0250*/  LDCU.64 UR4, c[0x0][0x358] ;  /* 0x00006b00ff0477ac */ /* 0x000ea40008000a00 */
[----:B--2---:R2:W5:Y:S01]  /*0260*/  LDG.E R38, desc[UR4][R38.64] ;  /* 0x0000000426267981 */ /* 0x004562000c1e1900 */
[----:B------:R-:W-:Y:S05]  /*0270*/  BRA `(.L_x_2) ;  /* 0x0000000000087947 */ /* 0x000fea0003800000 */
.L_x_3:
[----:B------:R-:W2:Y:S02]  /*0280*/  LDCU UR4, c[0x0][0x8a0] ;  /* 0x00011400ff0477ac */ /* 0x000ea40008000800 */
[----:B--2---:R-:W-:Y:S02]  /*0290*/  MOV R38, UR4 ;  /* 0x0000000400267c02 */ /* 0x004fe40008000f00 */
.L_x_2:
[----:B------:R-:W-:Y:S01]  /*02a0*/  IMAD.U32 R0, RZ, RZ, UR18 ;  /* 0x00000012ff007e24 */ /* 0x000fe2000f8e00ff */
[----:B------:R-:W-:Y:S04]  /*02b0*/  BSSY.RECONVERGENT B0, `(.L_x_4) ;  /* 0x000000c000007945 */ /* 0x000fe80003800200 */
[C---:B------:R-:W-:Y:S02]  /*02c0*/  ISETP.NE.OR P2, PT, R0.reuse, 0x1, !P1 ;  /* 0x000000010000780c */ /* 0x040fe40004f45670 */
[----:B------:R-:W-:-:S11]  /*02d0*/  ISETP.NE.OR P0, PT, R0, 0x3, !P1 ;  /* 0x000000030000780c */ /* 0x000fd60004f05670 */
[----:B------:R-:W-:Y:S05]  /*02e0*/  @P2 BRA `(.L_x_5) ;  /* 0x0000000000202947 */ /* 0x000fea0003800000 */
[----:B------:R-:W3:Y:S02]  /*02f0*/  LDCU.64 UR4, c[0x0][0x348] ;  /* 0x00006900ff0477ac */ /* 0x000ee40008000a00 */
[----:B---3--:R-:W-:Y:S02]  /*0300*/  UIADD3 UR6, UP1, UPT, UR4, 0x80, URZ ;  /* 0x0000008004067890 */ /* 0x008fe4000ff3e0ff */
[----:B------:R-:W-:Y:S02]  /*0310*/  UIADD3 UR4, UP0, UPT, UR4, 0x180, URZ ;  /* 0x0000018004047890 */ /* 0x000fe4000ff1e0ff */
[----:B------:R-:W-:Y:S02]  /*0320*/  UIADD3.X UR7, UPT, UPT, URZ, UR5, URZ, UP1, !UPT ;  /* 0x00000005ff077290 */ /* 0x000fe40008ffe4ff */
[----:B------:R-:W-:-:S07]  /*0330*/  UIADD3.X UR5, UPT, UPT, URZ, UR5, URZ, UP0, !UPT ;  /* 0x00000005ff057290 */ /* 0x000fce00087fe4ff */
[----:B------:R3:W-:Y:S02]  /*0340*/  UTMACCTL.PF [UR6] ;  /* 0x00000000060079b9 */ /* 0x0007e40008040000 */
[----:B------:R3:W-:Y:S02]  /*0350*/  UTMACCTL.PF [UR4] ;  /* 0x00000000040079b9 */ /* 0x0007e40008040000 */
[----:B---3--:R-:W-:Y:S01]  /*0360*/  NOP ;  /* 0x0000000000007918 */ /* 0x008fe20000000000 */
.L_x_5:
[----:B------:R-:W-:Y:S05]  /*0370*/  BSYNC.RECONVERGENT B0 ;  /* 0x0000000000007941 */ /* 0x000fea0003800200 */
.L_x_4:
[----:B------:R-:W-:Y:S04]  /*0380*/  BSSY.RECONVERGENT B0, `(.L_x_6) ;  /* 0x000000a000007945 */ /* 0x000fe80003800200 */
        /* <DEDUP_REMOVED lines=9> */
.L_x_7:
[----:B------:R-:W-:Y:S05]  /*0420*/  BSYNC.RECONVERGENT B0 ;  /* 0x0000000000007941 */ /* 0x000fea0003800200 */
.L_x_6:
[----:B------:R-:W3:Y:S01]  /*0430*/  LDCU.64 UR4, c[0x0][0x888] ;  /* 0x00011100ff0477ac */ /* 0x000ee20008000a00 */
[----:B------:R-:W-:Y:S02]  /*0440*/  UISETP.EQ.U32.AND UP2, UPT, UR8, URZ, UPT ;  /* 0x000000ff0800728c */ /* 0x000fe4000bf42070 */
[----:B------:R-:W-:Y:S02]  /*0450*/  UPLOP3.LUT UP3, UPT, UPT, UPT, UPT, 0x80, 0x8 ;  /* 0x000000000008789c */ /* 0x000fe40003f6f070 */
[----:B---3--:R-:W-:-:S04]  /*0460*/  UISETP.NE.U32.AND UP0, UPT, UR4, URZ, UPT ;  /* 0x000000ff0400728c */ /* 0x008fc8000bf05070 */
[----:B------:R-:W-:-:S04]  /*0470*/  UISETP.NE.AND.EX UP1, UPT, UR5, URZ, UPT, UP0 ;  /* 0x000000ff0500728c */ /* 0x000fc8000bf25300 */
[----:B------:R-:W-:-:S04]  /*0480*/  UISETP.EQ.OR.EX UP4, UPT, UR9, URZ, !UP1, UP2 ;  /* 0x000000ff0900728c */ /* 0x000fc8000cf82720 */
[----:B------:R-:W-:-:S06]  /*0490*/  UP2UR UR4, UPR, URZ, 0x10 ;  /* 0x00000010ff047883 */ /* 0x000fcc0008000000 */
[----:B------:R-:W-:Y:S01]  /*04a0*/  MOV R95, UR4 ;  /* 0x00000004005f7c02 */ /* 0x000fe20008000f00 */
[----:B------:R-:W-:Y:S06]  /*04b0*/  BRA.U !UP4, `(.L_x_8) ;  /* 0x000000010c207547 */ /* 0x000fec000b800000 */
[----:B------:R-:W-:Y:S01]  /*04c0*/  UISETP.NE.U32.AND UP2, UPT, UR8, URZ, UPT ;  /* 0x000000ff0800728c */ /* 0x000fe2000bf45070 */
[----:B-----5:R-:W-:Y:S01]  /*04d0*/  FSETP.NEU.AND P0, PT, R41, RZ, PT ;  /* 0x000000ff2900720b */ /* 0x020fe20003f0d000 */
[----:B------:R-:W-:Y:S02]  /*04e0*/  USEL UR4, URZ, 0xffffffff, UP1 ;  /* 0xffffffffff047887 */ /* 0x000fe40008800000 */
[----:B------:R-:W-:-:S10]  /*04f0*/  UISETP.NE.AND.EX UP2, UPT, UR9, URZ, UPT, UP2 ;  /* 0x000000ff0900728c */ /* 0x000fd4000bf45320 */
[----:B------:R-:W-:Y:S01]  /*0500*/  VOTEU.ANY UP0, P0 ;  /* 0x0000000000ff7886 */ /* 0x000fe20000000100 */
[----:B------:R-:W-:-:S04]  /*0510*/  @!UP2 USEL UR4, URZ, 0xffffffff, UP0 ;  /* 0xffffffffff04a887 */ /* 0x000fc80008000000 */
[----:B------:R-:W-:-:S04]  /*0520*/  ULOP3.LUT UR4, UR4, 0x1, URZ, 0xc0, !UPT ;  /* 0x0000000104047892 */ /* 0x000fc8000f8ec0ff */
[----:B------:R-:W-:-:S11]  /*0530*/  UISETP.NE.U32.AND UP3, UPT, UR4, 0x1, UPT ;  /* 0x000000010400788c */ /* 0x000fd6000bf65070 */
.L_x_8:
[----:B------:R-:W3:Y:S01]  /*0540*/  SHFL.IDX PT, R0, R88, RZ, 0x1f ;  /* 0x00001fff58007589 */ /* 0x000ee200000e0000 */
[----:B------:R-:W-:Y:S02]  /*0550*/  UISETP.NE.AND UP5, UPT, UR18, 0x2, UPT ;  /* 0x000000021200788c */ /* 0x000fe4000bfa5270 */
[----:B------:R-:W-:Y:S02]  /*0560*/  UISETP.NE.AND UP0, UPT, UR18, 0x2, UPT ;  /* 0x000000021200788c */ /* 0x000fe4000bf05270 */
[----:B------:R-:W-:Y:S02]  /*0570*/  UISETP.NE.OR UP2, UPT, UR31, URZ, UP5 ;  /* 0x000000ff1f00728c */ /* 0x000fe4000af45670 */
[----:B------:R-:W-:-:S04]  /*0580*/  USEL UR45, URZ, 0x1, UP0 ;  /* 0x00000001ff2d7887 */ /* 0x000fc80008000000 */
[----:B------:R-:W-:Y:S02]  /*0590*/  PLOP3.LUT P3, PT, P1, PT, UP2, 0xae, 0xea ;  /* 0x0000000000ea781c */ /* 0x000fe40000f6f52e */
[----:B---3--:R-:W-:-:S13]  /*05a0*/  ISETP.NE.AND P0, PT, R0, RZ, PT ;  /* 0x000000ff0000720c */ /* 0x008fda0003f05270 */
[----:B------:R-:W-:Y:S05]  /*05b0*/  @P0 BRA `(.L_x_9) ;  /* 0x0000000000d40947 */ /* 0x000fea0003800000 */
[----:B------:R-:W-:Y:S01]  /*05c0*/  ELECT P0, URZ, PT ;  /* 0x0000000000ff782f */ /* 0x000fe20003800000 */
[----:B------:R-:W-:-:S12]  /*05d0*/  BSSY.RECONVERGENT B0, `(.L_x_9) ;  /* 0x0000033000007945 */ /* 0x000fd80003800200 */
[----:B------:R-:W-:Y:S05]  /*05e0*/  @!P0 BRA `(.L_x_10) ;  /* 0x0000000000c48947 */ /* 0x000fea0003800000 */
[----:B------:R-:W3:Y:S01]  /*05f0*/  S2UR UR5, SR_CgaCtaId ;  /* 0x00000000000579c3 */ /* 0x000ee20000008800 */
[----:B------:R-:W-:Y:S01]  /*0600*/  UMOV UR4, 0x400 ;  /* 0x0000040000047882 */ /* 0x000fe20000000000 */
[----:B------:R-:W-:Y:S02]  /*0610*/  UMOV UR6, 0x1 ;  /* 0x0000000100067882 */ /* 0x000fe40000000000 */
[----:B------:R-:W-:-:S04]  /*0620*/  UIADD3 UR6, UPT, UPT, -UR6, 0x100000, URZ ;  /* 0x0010000006067890 */ /* 0x000fc8000fffe1ff */
[----:B------:R-:W-:Y:S02]  /*0630*/  USHF.L.U32 UR7, UR6, 0xb, URZ ;  /* 0x0000000b06077899 */ /* 0x000fe400080006ff */
[----:B------:R-:W-:Y:S02]  /*0640*/  USHF.L.U32 UR6, UR6, 0x1, URZ ;  /* 0x0000000106067899 */ /* 0x000fe400080006ff */
[----:B---3--:R-:W-:Y:S01]  /*0650*/  ULEA UR4, UR5, UR4, 0x18 ;  /* 0x0000000405047291 */ /* 0x008fe2000f8ec0ff */
[----:B------:R-:W3:Y:S11]  /*0660*/  FENCE.VIEW.ASYNC.S ;  /* 0x00000000000073c6 */ /* 0x000ef60000000000 */
[----:B---3--:R3:W4:Y:S01]  /*0670*/  SYNCS.EXCH.64 URZ, [UR4], UR6 ;  /* 0x0000000604ff75b2 */ /* 0x0087220008000100 */
[----:B------:R3:W1:Y:S01]  /*0680*/  SYNCS.EXCH.64 URZ, [UR4+0xa0], UR6 ;  /* 0x0000a00604ff75b2 */ /* 0x0006620008000100 */
        /* <DEDUP_REMOVED lines=37> */
[----:B------:R3:W1:Y:S02]  /*08e0*/  SYNCS.EXCH.64 URZ, [UR4+0x138], UR6 ;  /* 0x0001380604ff75b2 */ /* 0x0006640008000100 */
[----:B---34-:R-:W-:Y:S01]  /*08f0*/  NOP ;  /* 0x0000000000007918 */ /* 0x018fe20000000000 */
.L_x_10:
[----:B------:R-:W-:Y:S05]  /*0900*/  BSYNC.RECONVERGENT B0 ;  /* 0x0000000000007941 */ /* 0x000fea0003800200 */
.L_x_9:
[----:B------:R-:W3:Y:S01]  /*0910*/  SHFL.IDX PT, R0, R88, RZ, 0x1f ;  /* 0x00001fff58007589 */ /* 0x000ee200000e0000 */
[----:B------:R-:W-:Y:S01]  /*0920*/  NOP ;  /* 0x0000000000007918 */ /* 0x000fe20000000000 */
[----:B---3--:R-:W-:-:S13]  /*0930*/  ISETP.NE.AND P0, PT, R0, 0x1, PT ;  /* 0x000000010000780c */ /* 0x008fda0003f05270 */
[----:B------:R-:W-:Y:S05]  /*0940*/  @P0 BRA `(.L_x_11) ;  /* 0x0000000000500947 */ /* 0x000fea0003800000 */
[----:B------:R-:W3:Y:S01]  /*0950*/  S2UR UR5, SR_CgaCtaId ;  /* 0x00000000000579c3 */ /* 0x000ee20000008800 */
[----:B------:R-:W-:Y:S01]  /*0960*/  UMOV UR4, 0x400 ;  /* 0x0000040000047882 */ /* 0x000fe20000000000 */
[----:B------:R-:W-:Y:S01]  /*0970*/  UMOV UR8, 0x20 ;  /* 0x0000002000087882 */ /* 0x000fe20000000000 */
[----:B------:R-:W-:Y:S01]  /*0980*/  UMOV UR6, 0x80 ;  /* 0x0000008000067882 */ /* 0x000fe20000000000 */
[----:B------:R-:W-:-:S04]  /*0990*/  UIADD3 UR8, UPT, UPT, -UR8, 0x100000, URZ ;  /* 0x0010000008087890 */ /* 0x000fc8000fffe1ff */
[----:B------:R-:W-:Y:S02]  /*09a0*/  USHF.L.U32 UR9, UR8, 0xb, URZ ;  /* 0x0000000b08097899 */ /* 0x000fe400080006ff */
[----:B------:R-:W-:Y:S02]  /*09b0*/  USHF.L.U32 UR8, UR8, 0x1, URZ ;  /* 0x0000000108087899 */ /* 0x000fe400080006ff */
[----:B------:R-:W-:-:S04]  /*09c0*/  UIADD3 UR6, UPT, UPT, -UR6, 0x100000, URZ ;  /* 0x0010000006067890 */ /* 0x000fc8000fffe1ff */
[----:B------:R-:W-:Y:S02]  /*09d0*/  USHF.L.U32 UR7, UR6, 0xb, URZ ;  /* 0x0000000b06077899 */ /* 0x000fe400080006ff */
[----:B------:R-:W-:Y:S01]  /*09e0*/  USHF.L.U32 UR6, UR6, 0x1, URZ ;  /* 0x0000000106067899 */ /* 0x000fe200080006ff */
[----:B------:R-:W-:Y:S01]  /*09f0*/  ELECT P0, URZ, PT ;  /* 0x0000000000ff782f */ /* 0x000fe20003800000 */
[----:B---3--:R-:W-:Y:S01]  /*0a00*/  ULEA UR4, UR5, UR4, 0x18 ;  /* 0x0000000405047291 */ /* 0x008fe2000f8ec0ff */
[----:B------:R-:W3:Y:S11]  /*0a10*/  FENCE.VIEW.ASYNC.S ;  /* 0x00000000000073c6 */ /* 0x000ef60000000000 */
[----:B---3--:R3:W4:Y:S01]  /*0a20*/  SYNCS.EXCH.64 URZ, [UR4+0x140], UR8 ;  /* 0x0001400804ff75b2 */ /* 0x0087220008000100 */
[----:B------:R3:W1:Y:S01]  /*0a30*/  SYNCS.EXCH.64 URZ, [UR4+0x158], UR6 ;  /* 0x0001580604ff75b2 */ /* 0x0006620008000100 */
[----:B------:R3:W1:Y:S01]  /*0a40*/  SYNCS.EXCH.64 URZ, [UR4+0x148], UR8 ;  /* 0x0001480804ff75b2 */ /* 0x0006620008000100 */
[----:B------:R3:W1:Y:S01]  /*0a50*/  SYNCS.EXCH.64 URZ, [UR4+0x160], UR6 ;  /* 0x0001600604ff75b2 */ /* 0x0006620008000100 */
[----:B------:R3:W1:Y:S01]  /*0a60*/  SYNCS.EXCH.64 URZ, [UR4+0x150], UR8 ;  /* 0x0001500804ff75b2 */ /* 0x0006620008000100 */
[----:B------:R3:W1:Y:S01]  /*0a70*/  SYNCS.EXCH.64 URZ, [UR4+0x168], UR6 ;  /* 0x0001680604ff75b2 */ /* 0x0006620008000100 */
[----:B------:R-:W-:Y:S01]  /*0a80*/  NOP ;  /* 0x0000000000007918 */ /* 0x000fe20000000000 */
.L_x_11:
[----:B------:R-:W2:Y:S01]  /*0a90*/  SHFL.IDX PT, R0, R88, RZ, 0x1f ;  /* 0x00001fff58007589 */ /* 0x000ea200000e0000 */
[----:B------:R-:W-:Y:S01]  /*0aa0*/  NOP ;  /* 0x0000000000007918 */ /* 0x000fe20000000000 */
[----:B--2---:R-:W-:-:S13]  /*0ab0*/  ISETP.NE.AND P0, PT, R0, 0x3, PT ;  /* 0x000000030000780c */ /* 0x004fda0003f05270 */
[----:B------:R-:W-:Y:S05]  /*0ac0*/  @P0 BRA `(.L_x_12) ;  /* 0x0000000000300947 */ /* 0x000fea0003800000 */
[----:B------:R-:W2:Y:S01]  /*0ad0*/  S2UR UR5, SR_CgaCtaId ;  /* 0x00000000000579c3 */ /* 0x000ea20000008800 */
[----:B---3--:R-:W-:Y:S01]  /*0ae0*/  UMOV UR4, 0x400 ;  /* 0x0000040000047882 */ /* 0x008fe20000000000 */
[----:B------:R-:W-:Y:S01]  /*0af0*/  UMOV UR6, 0x20 ;  /* 0x0000002000067882 */ /* 0x000fe20000000000 */
[----:B------:R-:W-:Y:S01]  /*0b00*/  ELECT P0, URZ, PT ;  /* 0x0000000000ff782f */ /* 0x000fe20003800000 */
[----:B------:R-:W-:-:S04]  /*0b10*/  UIADD3 UR6, UPT, UPT, -UR6, 0x100000, URZ ;  /* 0x0010000006067890 */ /* 0x000fc8000fffe1ff */
[----:B------:R-:W-:Y:S02]  /*0b20*/  USHF.L.U32 UR7, UR6, 0xb, URZ ;  /* 0x0000000b06077899 */ /* 0x000fe400080006ff */
[----:B------:R-:W-:Y:S02]  /*0b30*/  USHF.L.U32 UR6, UR6, 0x1, URZ ;  /* 0x0000000106067899 */ /* 0x000fe400080006ff */
[----:B--2---:R-:W-:Y:S01]  /*0b40*/  ULEA UR4, UR5, UR4, 0x18 ;  /* 0x0000000405047291 */ /* 0x004fe2000f8ec0ff */
[----:B------:R-:W2:Y:S11]  /*0b50*/  FENCE.VIEW.ASYNC.S ;  /* 0x00000000000073c6 */ /* 0x000eb60000000000 */
[----:B--2---:R2:W3:Y:S01]  /*0b60*/  SYNCS.EXCH.64 URZ, [UR4+0x170], UR6 ;  /* 0x0001700604ff75b2 */ /* 0x0044e20008000100 */
[----:B------:R2:W1:Y:S01]  /*0b70*/  SYNCS.EXCH.64 URZ, [UR4+0x178], UR6 ;  /* 0x0001780604ff75b2 */ /* 0x0004620008000100 */
[----:B------:R-:W-:Y:S01]  /*0b80*/  NOP ;  /* 0x0000000000007918 */ /* 0x000fe20000000000 */
.L_x_12:
[----:B------:R-:W4:Y:S01]  /*0b90*/  SHFL.IDX PT, R0, R88, RZ, 0x1f ;  /* 0x00001fff58007589 */ /* 0x000f2200000e0000 */
[----:B------:R-:W-:Y:S01]  /*0ba0*/  NOP ;  /* 0x0000000000007918 */ /* 0x000fe20000000000 */
[----:B----4-:R-:W-:-:S13]  /*0bb0*/  ISETP.NE.AND P0, PT, R0, 0x4, PT ;  /* 0x000000040000780c */ /* 0x010fda0003f05270 */
[----:B------:R-:W-:Y:S05]  /*0bc0*/  @P0 BRA `(.L_x_13) ;  /* 0x0000000000440947 */ /* 0x000fea0003800000 */
[----:B------:R-:W4:Y:S01]  /*0bd0*/  S2UR UR5, SR_CgaCtaId ;  /* 0x00000000000579c3 */ /* 0x000f220000008800 */
[----:B--23--:R-:W-:Y:S01]  /*0be0*/  UMOV UR4, 0x1e0 ;  /* 0x000001e000047882 */ /* 0x00cfe20000000000 */
[----:B------:R-:W-:Y:S01]  /*0bf0*/  UMOV UR6, 0x400 ;  /* 0x0000040000067882 */ /* 0x000fe20000000000 */
[----:B------:R-:W-:Y:S01]  /*0c00*/  USEL UR4, UR4, 0x1a0, UP3 ;  /* 0x000001a004047887 */ /* 0x000fe20009800000 */
[----:B------:R-:W-:Y:S01]  /*0c10*/  UMOV UR8, 0x1 ;  /* 0x0000000100087882 */ /* 0x000fe20000000000 */
[----:B------:R-:W-:Y:S01]  /*0c20*/  ELECT P0, URZ, PT ;  /* 0x0000000000ff782f */ /* 0x000fe20003800000 */
[----:B------:R-:W-:-:S04]  /*0c30*/  UIADD3 UR8, UPT, UPT, -UR8, 0x100000, URZ ;  /* 0x0010000008087890 */ /* 0x000fc8000fffe1ff */
[----:B------:R-:W-:Y:S02]  /*0c40*/  USHF.L.U32 UR9, UR8, 0xb, URZ ;  /* 0x0000000b08097899 */ /* 0x000fe400080006ff */
[----:B------:R-:W-:Y:S02]  /*0c50*/  USHF.L.U32 UR8, UR8, 0x1, URZ ;  /* 0x0000000108087899 */ /* 0x000fe400080006ff */
[----:B----4-:R-:W-:Y:S02]  /*0c60*/  ULEA UR6, UR5, UR6, 0x18 ;  /* 0x0000000605067291 */ /* 0x010fe4000f8ec0ff */
[----:B------:R-:W-:-:S04]  /*0c70*/  UIADD3 UR4, UPT, UPT, -UR4, 0x100000, URZ ;  /* 0x0010000004047890 */ /* 0x000fc8000fffe1ff */
[----:B------:R-:W-:Y:S02]  /*0c80*/  USHF.L.U32 UR5, UR4, 0xb, URZ ;  /* 0x0000000b04057899 */ /* 0x000fe400080006ff */
[----:B------:R-:W-:Y:S01]  /*0c90*/  USHF.L.U32 UR4, UR4, 0x1, URZ ;  /* 0x0000000104047899 */ /* 0x000fe200080006ff */
[----:B------:R-:W2:Y:S03]  /*0ca0*/  FENCE.VIEW.ASYNC.S ;  /* 0x00000000000073c6 */ /* 0x000ea60000000000 */
[----:B--2---:R4:W2:Y:S08]  /*0cb0*/  SYNCS.EXCH.64 URZ, [UR6+0x180], UR8 ;  /* 0x0001800806ff75b2 */ /* 0x0048b00008000100 */
[----:B------:R4:W3:Y:S02]  /*0cc0*/  SYNCS.EXCH.64 URZ, [UR6+0x188], UR4 ;  /* 0x0001880406ff75b2 */ /* 0x0008e40008000100 */
[----:B----4-:R-:W-:Y:S01]  /*0cd0*/  NOP ;  /* 0x0000000000007918 */ /* 0x010fe20000000000 */
.L_x_13:
[----:B------:R-:W4:Y:S01]  /*0ce0*/  SHFL.IDX PT, R0, R88, RZ, 0x1f ;  /* 0x00001fff58007589 */ /* 0x000f2200000e0000 */
[----:B------:R-:W-:Y:S01]  /*0cf0*/  ISETP.NE.OR P1, PT, RZ, UR18, !P1 ;  /* 0x00000012ff007c0c */ /* 0x000fe2000cf25670 */
[----:B------:R-:W-:Y:S01]  /*0d00*/  NOP ;  /* 0x0000000000007918 */ /* 0x000fe20000000000 */
[----:B----4-:R-:W-:-:S13]  /*0d10*/  ISETP.NE.AND P0, PT, R0, 0x5, PT ;  /* 0x000000050000780c */ /* 0x010fda0003f05270 */
[----:B------:R-:W-:Y:S05]  /*0d20*/  @P0 BRA `(.L_x_14) ;  /* 0x0000000000480947 */ /* 0x000fea0003800000 */
[----:B------:R-:W4:Y:S01]  /*0d30*/  S2UR UR5, SR_CgaCtaId ;  /* 0x00000000000579c3 */ /* 0x000f220000008800 */
[----:B--23--:R-:W-:Y:S01]  /*0d40*/  UMOV UR4, 0x400 ;  /* 0x0000040000047882 */ /* 0x00cfe20000000000 */
        /* <DEDUP_REMOVED lines=9> */
[----:B----4-:R-:W-:Y:S01]  /*0de0*/  ULEA UR4, UR5, UR4, 0x18 ;  /* 0x0000000405047291 */ /* 0x010fe2000f8ec0ff */
[----:B------:R-:W2:Y:S11]  /*0df0*/  FENCE.VIEW.ASYNC.S ;  /* 0x00000000000073c6 */ /* 0x000eb60000000000 */
[----:B--2---:R4:W2:Y:S01]  /*0e00*/  SYNCS.EXCH.64 URZ, [UR4+0x190], UR6 ;  /* 0x0001900604ff75b2 */ /* 0x0048a20008000100 */
[----:B------:R4:W3:Y:S01]  /*0e10*/  SYNCS.EXCH.64 URZ, [UR4+0x1a0], UR8 ;  /* 0x0001a00804ff75b2 */ /* 0x0008e20008000100 */
[----:B------:R4:W1:Y:S01]  /*0e20*/  SYNCS.EXCH.64 URZ, [UR4+0x198], UR6 ;  /* 0x0001980604ff75b2 */ /* 0x0008620008000100 */
[----:B------:R4:W1:Y:S02]  /*0e30*/  SYNCS.EXCH.64 URZ, [UR4+0x1a8], UR8 ;  /* 0x0001a80804ff75b2 */ /* 0x0008640008000100 */
[----:B----4-:R-:W-:Y:S01]  /*0e40*/  NOP ;  /* 0x0000000000007918 */ /* 0x010fe20000000000 */
.L_x_14:
[----:B--23--:R-:W2:Y:S01]  /*0e50*/  S2UR UR7, SR_CgaCtaId ;  /* 0x00000000000779c3 */ /* 0x00cea20000008800 */
[----:B------:R-:W-:Y:S01]  /*0e60*/  VOTEU.ALL UP0, P1 ;  /* 0x0000000000ff7886 */ /* 0x000fe20000800000 */
[----:B------:R-:W-:Y:S01]  /*0e70*/  UMOV UR4, 0x20 ;  /* 0x0000002000047882 */ /* 0x000fe20000000000 */
[----:B------:R-:W-:Y:S01]  /*0e80*/  NOP ;  /* 0x0000000000007918 */ /* 0x000fe20000000000 */
[----:B-1----:R-:W-:Y:S01]  /*0e90*/  LOP3.LUT R3, R96, 0x1f, RZ, 0xc0, !PT ;  /* 0x0000001f60037812 */ /* 0x002fe200078ec0ff */
[----:B------:R-:W-:Y:S01]  /*0ea0*/  UISETP.NE.AND UP4, UPT, UR18, URZ, UPT ;  /* 0x000000ff1200728c */ /* 0x000fe2000bf85270 */
[----:B------:R-:W-:Y:S01]  /*0eb0*/  @!UP0 UMOV UR6, 0x400 ;  /* 0x0000040000068882 */ /* 0x000fe20000000000 */
[----:B------:R-:W-:-:S04]  /*0ec0*/  @!UP0 UIADD3 UR4, UPT, UPT, -UR4, 0x100000, URZ ;  /* 0x0010000004048890 */ /* 0x000fc8000fffe1ff */
[----:B------:R-:W-:Y:S02]  /*0ed0*/  @!UP0 USHF.L.U32 UR5, UR4, 0xb, URZ ;  /* 0x0000000b04058899 */ /* 0x000fe400080006ff */
[----:B------:R-:W-:Y:S02]  /*0ee0*/  @!UP0 USHF.L.U32 UR4, UR4, 0x1, URZ ;  /* 0x0000000104048899 */ /* 0x000fe400080006ff */
[----:B--2---:R-:W-:Y:S01]  /*0ef0*/  @!UP0 ULEA UR6, UR7, UR6, 0x18 ;  /* 0x0000000607068291 */ /* 0x004fe2000f8ec0ff */
[----:B------:R-:W1:Y:S01]  /*0f00*/  LDCU UR7, c[0x0][0x36c] ;  /* 0x00006d80ff0777ac */ /* 0x000e620008000800 */
[----:B------:R-:W-:Y:S01]  /*0f10*/  VOTEU.ALL UP0, P1 ;  /* 0x0000000000ff7886 */ /* 0x000fe20000800000 */
[----:B------:R-:W2:Y:S09]  /*0f20*/  FENCE.VIEW.ASYNC.S ;  /* 0x00000000000073c6 */ /* 0x000eb20000000000 */
[----:B--2---:R2:W3:Y:S01]  /*0f30*/  @!UP0 SYNCS.EXCH.64 URZ, [UR6+0x1b0], UR4 ;  /* 0x0001b00406ff85b2 */ /* 0x0044e20008000100 */
[----:B-1----:R-:W-:-:S09]  /*0f40*/  UISETP.EQ.U32.AND UP6, UPT, UR7, 0x1, UPT ;  /* 0x000000010700788c */ /* 0x002fd2000bfc2070 */
[----:B--2---:R-:W-:Y:S05]  /*0f50*/  BRA.U !UP6, `(.L_x_15) ;  /* 0x000000010e087547 */ /* 0x004fea000b800000 */
[----:B---3--:R-:W-:Y:S01]  /*0f60*/  UCGABAR_ARV ;  /* 0x00000000000079c7 */ /* 0x008fe20008000000 */
[----:B------:R-:W-:Y:S05]  /*0f70*/  BRA `(.L_x_16) ;  /* 0x0000000000047947 */ /* 0x000fea0003800000 */
.L_x_15:
[----:B---3--:R-:W-:Y:S01]  /*0f80*/  NOP ;  /* 0x0000000000007918 */ /* 0x008fe20000000000 */
.L_x_16:
[----:B------:R-:W1:Y:S01]  /*0f90*/  S2UR UR20, SR_CTAID.X ;  /* 0x00000000001479c3 */ /* 0x000e620000002500 */
[----:B------:R-:W-:-:S05]  /*0fa0*/  CS2R.32 R94, SR_CgaSize ;  /* 0x00000000005e7805 */ /* 0x000fca0000008a00 */
[----:B------:R-:W-:-:S05]  /*0fb0*/  IMAD R94, R94, -0xa0, RZ ;  /* 0xffffff605e5e7824 */ /* 0x000fca00078e02ff */
[----:B------:R-:W-:-:S14]  /*0fc0*/  R2UR UR5, R94 ;  /* 0x000000005e0572ca */ /* 0x000fdc00000e0000 */
[----:B------:R-:W2:Y:S01]  /*0fd0*/  LDCU UR5, c[0x0][UR5+0x2b0] ;  /* 0x00005600050577ac */ /* 0x000ea20008000800 */
[----:B------:R-:W-:-:S05]  /*0fe0*/  CS2R.32 R94, SR_CgaSize ;  /* 0x00000000005e7805 */ /* 0x000fca0000008a00 */
[----:B------:R-:W-:-:S05]  /*0ff0*/  IMAD R94, R94, -0xa0, RZ ;  /* 0xffffff605e5e7824 */ /* 0x000fca00078e02ff */
[----:B------:R-:W-:-:S14]  /*1000*/  R2UR UR4, R94 ;  /* 0x000000005e0472ca */ /* 0x000fdc00000e0000 */
[----:B------:R-:W3:Y:S01]  /*1010*/  LDCU UR4, c[0x0][UR4+0x2b4] ;  /* 0x00005680040477ac */ /* 0x000ee20008000800 */
[----:B------:R-:W4:Y:S01]  /*1020*/  S2UR UR28, SR_CTAID.Y ;  /* 0x00000000001c79c3 */ /* 0x000f220000002600 */
[----:B------:R-:W-:-:S05]  /*1030*/  CS2R.32 R94, SR_CgaSize ;  /* 0x00000000005e7805 */ /* 0x000fca0000008a00 */
[----:B------:R-:W-:-:S05]  /*1040*/  IMAD R94, R94, -0xa0, RZ ;  /* 0xffffff605e5e7824 */ /* 0x000fca00078e02ff */
[----:B------:R-:W-:-:S14]  /*1050*/  R2UR UR7, R94 ;  /* 0x000000005e0772ca */ /* 0x000fdc00000e0000 */
[----:B------:R-:W3:Y:S01]  /*1060*/  LDCU UR7, c[0x0][UR7+0x2a0] ;  /* 0x00005400070777ac */ /* 0x000ee20008000800 */
[----:B------:R-:W-:-:S05]  /*1070*/  CS2R.32 R94, SR_CgaSize ;  /* 0x00000000005e7805 */ /* 0x000fca0000008a00 */
[----:B------:R-:W-:-:S05]  /*1080*/  IMAD R94, R94, -0xa0, RZ ;  /* 0xffffff605e5e7824 */ /* 0x000fca00078e02ff */
[----:B------:R-:W-:-:S14]  /*1090*/  R2UR UR8, R94 ;  /* 0x000000005e0872ca */ /* 0x000fdc00000e0000 */
[----:B------:R-:W3:Y:S01]  /*10a0*/  LDCU UR8, c[0x0][UR8+0x2a4] ;  /* 0x00005480080877ac */ /* 0x000ee20008000800 */
[----:B------:R-:W3:Y:S01]  /*10b0*/  LDCU UR19, c[0x0][0xb24] ;  /* 0x00016480ff1377ac */ /* 0x000ee20008000800 */
[----:B------:R-:W3:Y:S01]  /*10c0*/  LDCU UR39, c[0x0][0xb24] ;  /* 0x00016480ff2777ac */ /* 0x000ee20008000800 */
[----:B-1----:R-:W-:Y:S01]  /*10d0*/  I2FP.F32.U32 R2, UR20 ;  /* 0x0000001400027c45 */ /* 0x002fe20008201000 */
[----:B------:R-:W1:Y:S04]  /*10e0*/  LDCU UR23, c[0x0][0xb30] ;  /* 0x00016600ff1777ac */ /* 0x000e680008000800 */
[----:B--2---:R-:W-:Y:S01]  /*10f0*/  FMUL R2, R2, UR5 ;  /* 0x0000000502027c20 */ /* 0x004fe20008400000 */
[----:B----4-:R-:W-:-:S05]  /*1100*/  I2FP.F32.U32 R0, UR28 ;  /* 0x0000001c00007c45 */ /* 0x010fca0008201000 */
[----:B------:R-:W2:Y:S01]  /*1110*/  F2I.U32.TRUNC.NTZ R2, R2 ;  /* 0x0000000200027305 */ /* 0x000ea2000020f000 */
[----:B---3--:R-:W-:-:S07]  /*1120*/  FMUL R0, R0, UR4 ;  /* 0x0000000400007c20 */ /* 0x008fce0008400000 */
[----:B------:R-:W3:Y:S01]  /*1130*/  F2I.U32.TRUNC.NTZ R0, R0 ;  /* 0x0000000000007305 */ /* 0x000ee2000020f000 */
[----:B--2---:R-:W-:Y:S02]  /*1140*/  R2UR UR4, R2 ;  /* 0x00000000020472ca */ /* 0x004fe400000e0000 */
[----:B------:R-:W-:Y:S02]  /*1150*/  PRMT R2, RZ, 0x7610, R2 ;  /* 0x00007610ff027816 */ /* 0x000fe40000000002 */
[----:B---3--:R-:W-:Y:S02]  /*1160*/  R2UR UR6, R0 ;  /* 0x00000000000672ca */ /* 0x008fe400000e0000 */
[----:B------:R-:W-:-:S07]  /*1170*/  PRMT R0, RZ, 0x7610, R0 ;  /* 0x00007610ff007816 */ /* 0x000fce0000000000 */
[----:B------:R-:W-:-:S04]  /*1180*/  UIADD3 UR5, UPT, UPT, -UR4, URZ, URZ ;  /* 0x000000ff04057290 */ /* 0x000fc8000fffe1ff */
[----:B------:R-:W-:Y:S02]  /*1190*/  UIMAD UR5, UR7, UR5, UR20 ;  /* 0x00000005070572a4 */ /* 0x000fe4000f8e0214 */
[----:B------:R-:W-:-:S04]  /*11a0*/  UIADD3 UR4, UPT, UPT, -UR6, URZ, URZ ;  /* 0x000000ff06047290 */ /* 0x000fc8000fffe1ff */
[----:B------:R-:W-:Y:S01]  /*11b0*/  IMAD.U32 R94, RZ, RZ, UR5 ;  /* 0x00000005ff5e7e24 */ /* 0x000fe2000f8e00ff */
[----:B------:R-:W-:-:S06]  /*11c0*/  UIMAD UR4, UR8, UR4, UR28 ;  /* 0x00000004080472a4 */ /* 0x000fcc000f8e021c */
[----:B------:R-:W-:Y:S01]  /*11d0*/  IMAD.U32 R93, RZ, RZ, UR4 ;  /* 0x00000004ff5d7e24 */ /* 0x000fe2000f8e00ff */
[----:B-1----:R-:W-:Y:S06]  /*11e0*/  BRA.U UP4, `(.L_x_17) ;  /* 0x0000000104307547 */ /* 0x002fec000b800000 */
[----:B------:R-:W-:Y:S01]  /*11f0*/  R2UR UR5, R93 ;  /* 0x000000005d0572ca */ /* 0x000fe200000e0000 */
[----:B------:R-:W-:Y:S01]  /*1200*/  UMOV UR7, 0x3 ;  /* 0x0000000300077882 */ /* 0x000fe20000000000 */
[----:B------:R-:W-:-:S11]  /*1210*/  R2UR UR4, R94 ;  /* 0x000000005e0472ca */ /* 0x000fd600000e0000 */
[----:B------:R-:W-:-:S04]  /*1220*/  UISETP.NE.AND UP0, UPT, UR5, URZ, UPT ;  /* 0x000000ff0500728c */ /* 0x000fc8000bf05270 */
[----:B------:R-:W-:Y:S02]  /*1230*/  UISETP.LT.U32.OR UP0, UPT, UR4, 0x2, !UP0 ;  /* 0x000000020400788c */ /* 0x000fe4000c701470 */
[----:B------:R-:W-:Y:S02]  /*1240*/  ULOP3.LUT UR4, UR4, 0xfffffffe, URZ, 0xc0, !UPT ;  /* 0xfffffffe04047892 */ /* 0x000fe4000f8ec0ff */
[----:B------:R-:W-:Y:S02]  /*1250*/  USEL UR6, URZ, 0x1, !UP0 ;  /* 0x00000001ff067887 */ /* 0x000fe4000c000000 */
[----:B------:R-:W-:Y:S02]  /*1260*/  USEL UR5, URZ, 0x2, !UP0 ;  /* 0x00000002ff057887 */ /* 0x000fe4000c000000 */
[----:B------:R-:W-:Y:S02]  /*1270*/  USHF.L.U32 UR4, UR7, UR4, URZ ;  /* 0x0000000407047299 */ /* 0x000fe400080006ff */
[----:B------:R-:W-:-:S04]  /*1280*/  UIADD3 UR5, UPT, UPT, UR6, UR5, URZ ;  /* 0x0000000506057290 */ /* 0x000fc8000fffe0ff */
[----:B------:R-:W-:Y:S02]  /*1290*/  IMAD.U32 R0, RZ, RZ, UR4 ;  /* 0x00000004ff007e24 */ /* 0x000fe4000f8e00ff */
[----:B------:R-:W-:-:S07]  /*12a0*/  IMAD.U32 R2, RZ, RZ, UR5 ;  /* 0x00000005ff027e24 */ /* 0x000fce000f8e00ff */
.L_x_17:
[----:B------:R-:W1:Y:S01]  /*12b0*/  S2UR UR53, SR_CTAID.Z ;  /* 0x00000000003579c3 */ /* 0x000e620000002700 */
[----:B------:R-:W-:Y:S01]  /*12c0*/  UISETP.GE.AND UP0, UPT, UR19, 0x1, UPT ;  /* 0x000000011300788c */ /* 0x000fe2000bf06270 */
[----:B------:R-:W-:-:S08]  /*12d0*/  UMOV UR52, UR20 ;  /* 0x0000001400347c82 */ /* 0x000fd00008000000 */
[----:B------:R-:W-:Y:S05]  /*12e0*/  BRA.U !UP0, `(.L_x_18) ;  /* 0x0000000108d47547 */ /* 0x000fea000b800000 */
[----:B------:R-:W2:Y:S01]  /*12f0*/  LDCU.128 UR12, c[0x0][0xb10] ;  /* 0x00016200ff0c77ac */ /* 0x000ea20008000c00 */
[----:B------:R-:W3:Y:S01]  /*1300*/  LDCU UR21, c[0x0][0xb0c] ;  /* 0x00016180ff1577ac */ /* 0x000ee20008000800 */
[----:B------:R-:W4:Y:S01]  /*1310*/  LDCU UR6, c[0x0][0x370] ;  /* 0x00006e00ff0677ac */ /* 0x000f220008000800 */
[----:B------:R-:W1:Y:S01]  /*1320*/  LDCU UR7, c[0x0][0x374] ;  /* 0x00006e80ff0777ac */ /* 0x000e620008000800 */
[----:B------:R-:W1:Y:S01]  /*1330*/  LDCU UR22, c[0x0][0xb20] ;  /* 0x00016400ff1677ac */ /* 0x000e620008000800 */
[----:B--2---:R-:W-:Y:S02]  /*1340*/  UIMAD.WIDE.U32 UR4, UR20, UR12, URZ ;  /* 0x0000000c140472a5 */ /* 0x004fe4000f8e00ff */
[----:B---3--:R-:W-:Y:S01]  /*1350*/  UISETP.NE.AND UP0, UPT, UR21, 0x1, UPT ;  /* 0x000000011500788c */ /* 0x008fe2000bf05270 */
[----:B------:R-:W2:Y:S01]  /*1360*/  LDCU.64 UR8, c[0x0][0xb28] ;  /* 0x00016500ff0877ac */ /* 0x000ea20008000a00 */
[----:B----4-:R-:W-:-:S03]  /*1370*/  UIMAD.WIDE.U32 UR10, UR6, UR12, URZ ;  /* 0x0000000c060a72a5 */ /* 0x010fc6000f8e00ff */
[----:B------:R-:W-:Y:S01]  /*1380*/  UMOV UR4, UR5 ;  /* 0x0000000500047c82 */ /* 0x000fe20008000000 */
[----:B------:R-:W-:Y:S02]  /*1390*/  UISETP.NE.AND UP2, UPT, UR19, 0x1, UPT ;  /* 0x000000011300788c */ /* 0x000fe4000bf45270 */
[----:B------:R-:W-:Y:S01]  /*13a0*/  USHF.R.U32.HI UR4, URZ, UR13, UR4 ;  /* 0x0000000dff047299 */ /* 0x000fe20008011604 */
[----:B------:R-:W-:Y:S01]  /*13b0*/  UMOV UR10, UR11 ;  /* 0x0000000b000a7c82 */ /* 0x000fe20008000000 */
[----:B------:R-:W-:Y:S02]  /*13c0*/  UIMAD.WIDE.U32 UR16, UR28, UR15, URZ ;  /* 0x0000000f1c1072a5 */ /* 0x000fe4000f8e00ff */
[----:B------:R-:W-:Y:S02]  /*13d0*/  USEL UR5, UR20, UR4, !UP0 ;  /* 0x0000000414057287 */ /* 0x000fe4000c000000 */
[----:B------:R-:W-:Y:S02]  /*13e0*/  @UP0 USHF.R.U32.HI UR6, URZ, UR13, UR10 ;  /* 0x0000000dff060299 */ /* 0x000fe4000801160a */
[----:B------:R-:W-:-:S02]  /*13f0*/  UISETP.NE.AND UP0, UPT, UR14, 0x1, UPT ;  /* 0x000000010e00788c */ /* 0x000fc4000bf05270 */
[----:B-1----:R-:W-:Y:S02]  /*1400*/  UIMAD.WIDE.U32 UR10, UR7, UR15, URZ ;  /* 0x0000000f070a72a5 */ /* 0x002fe4000f8e00ff */
[----:B--2---:R-:W-:Y:S01]  /*1410*/  UIMAD.WIDE.U32 UR12, UR6, UR8, URZ ;  /* 0x00000008060c72a5 */ /* 0x004fe2000f8e00ff */
[----:B------:R-:W-:Y:S01]  /*1420*/  UMOV UR4, UR17 ;  /* 0x0000001100047c82 */ /* 0x000fe20008000000 */
[----:B------:R-:W-:-:S03]  /*1430*/  UIADD3 UR52, UPT, UPT, -UR5, URZ, URZ ;  /* 0x000000ff05347290 */ /* 0x000fc6000fffe1ff */
[----:B------:R-:W-:Y:S01]  /*1440*/  UMOV UR10, UR11 ;  /* 0x0000000b000a7c82 */ /* 0x000fe20008000000 */
[----:B------:R-:W-:Y:S02]  /*1450*/  USHF.R.U32.HI UR4, URZ, UR22, UR4 ;  /* 0x00000016ff047299 */ /* 0x000fe40008011604 */
[----:B------:R-:W-:Y:S01]  /*1460*/  @UP0 USHF.R.U32.HI UR7, URZ, UR22, UR10 ;  /* 0x00000016ff070299 */ /* 0x000fe2000801160a */
[----:B------:R-:W-:Y:S01]  /*1470*/  UMOV UR12, UR13 ;  /* 0x0000000d000c7c82 */ /* 0x000fe20008000000 */
[----:B------:R-:W-:Y:S02]  /*1480*/  USEL UR4, UR28, UR4, !UP0 ;  /* 0x000000041c047287 */ /* 0x000fe4000c000000 */
[----:B------:R-:W-:Y:S02]  /*1490*/  UIMAD.WIDE.U32 UR10, UR7, UR8, URZ ;  /* 0x00000008070a72a5 */ /* 0x000fe4000f8e00ff */
[----:B------:R-:W-:Y:S02]  /*14a0*/  @UP2 USHF.R.U32.HI UR6, URZ, UR9, UR12 ;  /* 0x00000009ff062299 */ /* 0x000fe4000801160c */
[----:B------:R-:W-:-:S02]  /*14b0*/  UIMAD.WIDE.U32 UR12, UR4, UR8, URZ ;  /* 0x00000008040c72a5 */ /* 0x000fc4000f8e00ff */
[----:B------:R-:W-:Y:S01]  /*14c0*/  UIMAD UR52, UR21, UR52, UR20 ;  /* 0x00000034153472a4 */ /* 0x000fe2000f8e0214 */
[----:B------:R-:W-:Y:S02]  /*14d0*/  UMOV UR10, UR11 ;  /* 0x0000000b000a7c82 */ /* 0x000fe40008000000 */
[----:B------:R-:W-:Y:S02]  /*14e0*/  @UP2 USHF.R.U32.HI UR7, URZ, UR9, UR10 ;  /* 0x00000009ff072299 */ /* 0x000fe4000801160a */
[----:B------:R-:W-:Y:S02]  /*14f0*/  UIMAD UR10, UR6, UR19, URZ ;  /* 0x00000013060a72a4 */ /* 0x000fe4000f8e02ff */
[----:B------:R-:W-:-:S04]  /*1500*/  UIMAD UR7, UR7, UR19, URZ ;  /* 0x00000013070772a4 */ /* 0x000fc8000f8e02ff */
[----:B------:R-:W-:-:S03]  /*1510*/  UISETP.GE.AND UP0, UPT, UR4, UR7, UPT ;  /* 0x000000070400728c */ /* 0x000fc6000bf06270 */
[----:B------:R-:W-:Y:S01]  /*1520*/  UMOV UR7, UR13 ;  /* 0x0000000d00077c82 */ /* 0x000fe20008000000 */
[----:B------:R-:W-:Y:S02]  /*1530*/  UISETP.GE.OR UP0, UPT, UR5, UR10, UP0 ;  /* 0x0000000a0500728c */ /* 0x000fe40008706670 */
[----:B------:R-:W-:Y:S02]  /*1540*/  UIMAD.WIDE.U32 UR10, UR5, UR8, URZ ;  /* 0x00000008050a72a5 */ /* 0x000fe4000f8e00ff */
[----:B------:R-:W-:Y:S02]  /*1550*/  USHF.R.U32.HI UR7, URZ, UR9, UR7 ;  /* 0x00000009ff077299 */ /* 0x000fe40008011607 */
[----:B------:R-:W-:Y:S02]  /*1560*/  UIADD3 UR10, UPT, UPT, -UR4, URZ, URZ ;  /* 0x000000ff040a7290 */ /* 0x000fe4000fffe1ff */
[----:B------:R-:W-:Y:S02]  /*1570*/  USEL UR7, UR4, UR7, !UP2 ;  /* 0x0000000704077287 */ /* 0x000fe4000d000000 */
[----:B------:R-:W-:Y:S01]  /*1580*/  UIMAD UR10, UR14, UR10, UR28 ;  /* 0x0000000a0e0a72a4 */ /* 0x000fe2000f8e021c */
[----:B------:R-:W-:-:S02]  /*1590*/  @!UP0 UMOV UR8, UR11 ;  /* 0x0000000b00088c82 */ /* 0x000fc40008000000 */
[----:B------:R-:W-:Y:S02]  /*15a0*/  @!UP0 USHF.R.U32.HI UR8, URZ, UR9, UR8 ;  /* 0x00000009ff088299 */ /* 0x000fe40008011608 */
[----:B------:R-:W-:Y:S02]  /*15b0*/  UIADD3 UR9, UPT, UPT, -UR7, URZ, URZ ;  /* 0x000000ff07097290 */ /* 0x000fe4000fffe1ff */
[----:B------:R-:W-:Y:S02]  /*15c0*/  @!UP0 USEL UR8, UR5, UR8, !UP2 ;  /* 0x0000000805088287 */ /* 0x000fe4000d000000 */
[----:B------:R-:W-:Y:S02]  /*15d0*/  UIMAD UR9, UR19, UR9, UR4 ;  /* 0x00000009130972a4 */ /* 0x000fe4000f8e0204 */
[----:B------:R-:W-:Y:S02]  /*15e0*/  @!UP0 UIADD3 UR7, UPT, UPT, UR7, -UR8, URZ ;  /* 0x8000000807078290 */ /* 0x000fe4000fffe0ff */
[----:B------:R-:W-:-:S02]  /*15f0*/  @!UP0 UIMAD UR6, UR9, UR6, UR8 ;  /* 0x00000006090682a4 */ /* 0x000fc4000f8e0208 */
[----:B------:R-:W-:-:S04]  /*1600*/  @!UP0 UIMAD UR4, UR7, UR19, UR5 ;  /* 0x00000013070482a4 */ /* 0x000fc8000f8e0205 */
[----:B------:R-:W-:Y:S01]  /*1610*/  UIMAD UR28, UR4, UR14, UR10 ;  /* 0x0000000e041c72a4 */ /* 0x000fe2000f8e020a */
[----:B------:R-:W-:Y:S02]  /*1620*/  @!UP0 UMOV UR5, UR6 ;  /* 0x0000000600058c82 */ /* 0x000fe40008000000 */
[----:B------:R-:W-:-:S12]  /*1630*/  UIMAD UR52, UR5, UR21, UR52 ;  /* 0x00000015053472a4 */ /* 0x000fd8000f8e0234 */
.L_x_18:
[----:B------:R-:W-:-:S09]  /*1640*/  UISETP.NE.AND UP0, UPT, UR23, 0x1, UPT ;  /* 0x000000011700788c */ /* 0x000fd2000bf05270 */
[----:B------:R-:W-:Y:S05]  /*1650*/  BRA.U UP0, `(.L_x_19) ;  /* 0x0000000100407547 */ /* 0x000fea000b800000 */
[----:B------:R-:W2:Y:S01]  /*1660*/  LDCU.128 UR8, c[0x0][0xb10] ;  /* 0x00016200ff0877ac */ /* 0x000ea20008000c00 */
[----:B------:R-:W3:Y:S01]  /*1670*/  LDCU UR12, c[0x0][0xb0c] ;  /* 0x00016180ff0c77ac */ /* 0x000ee20008000800 */
[----:B------:R-:W4:Y:S01]  /*1680*/  LDCU UR13, c[0x0][0xb20] ;  /* 0x00016400ff0d77ac */ /* 0x000f220008000800 */
[----:B--2---:R-:W-:Y:S02]  /*1690*/  UIMAD.WIDE.U32 UR4, UR52, UR8, URZ ;  /* 0x00000008340472a5 */ /* 0x004fe4000f8e00ff */
[----:B------:R-:W-:Y:S02]  /*16a0*/  UIMAD.WIDE.U32 UR6, UR28, UR11, URZ ;  /* 0x0000000b1c0672a5 */ /* 0x000fe4000f8e00ff */
[----:B---3--:R-:W-:Y:S02]  /*16b0*/  UISETP.NE.AND UP0, UPT, UR12, 0x1, UPT ;  /* 0x000000010c00788c */ /* 0x008fe4000bf05270 */
[----:B------:R-:W-:-:S03]  /*16c0*/  USHF.R.U32.HI UR5, URZ, UR9, UR5 ;  /* 0x00000009ff057299 */ /* 0x000fc60008011605 */
[----:B------:R-:W-:Y:S01]  /*16d0*/  UMOV UR4, UR7 ;  /* 0x0000000700047c82 */ /* 0x000fe20008000000 */
[----:B------:R-:W-:Y:S02]  /*16e0*/  USEL UR5, UR52, UR5, !UP0 ;  /* 0x0000000534057287 */ /* 0x000fe4000c000000 */
[----:B------:R-:W-:Y:S02]  /*16f0*/  UISETP.NE.AND UP0, UPT, UR10, 0x1, UPT ;  /* 0x000000010a00788c */ /* 0x000fe4000bf05270 */
[----:B----4-:R-:W-:-:S04]  /*1700*/  USHF.R.U32.HI UR4, URZ, UR13, UR4 ;  /* 0x0000000dff047299 */ /* 0x010fc80008011604 */
[----:B------:R-:W-:-:S04]  /*1710*/  USEL UR4, UR28, UR4, !UP0 ;  /* 0x000000041c047287 */ /* 0x000fc8000c000000 */
[----:B------:R-:W-:Y:S02]  /*1720*/  UIADD3 UR6, UPT, UPT, -UR4, UR5, URZ ;  /* 0x0000000504067290 */ /* 0x000fe4000fffe1ff */
[----:B------:R-:W-:Y:S02]  /*1730*/  UIADD3 UR4, UPT, UPT, UR4, -UR5, URZ ;  /* 0x8000000504047290 */ /* 0x000fe4000fffe0ff */
[----:B------:R-:W-:Y:S02]  /*1740*/  UIMAD UR28, UR6, UR10, UR28 ;  /* 0x0000000a061c72a4 */ /* 0x000fe4000f8e021c */
[----:B------:R-:W-:-:S12]  /*1750*/  UIMAD UR52, UR4, UR12, UR52 ;  /* 0x0000000c043472a4 */ /* 0x000fd8000f8e0234 */
.L_x_19:
[----:B------:R-:W-:Y:S05]  /*1760*/  BRA.U !UP6, `(.L_x_20) ;  /* 0x000000010e0c7547 */ /* 0x000fea000b800000 */
[----:B------:R-:W-:Y:S01]  /*1770*/  UCGABAR_WAIT ;  /* 0x0000000000007dc7 */ /* 0x000fe20008000000 */
[----:B------:R-:W-:Y:S01]  /*1780*/  CCTL.IVALL ;  /* 0x00000000ff00798f */ /* 0x000fe20002000000 */
[----:B------:R-:W-:Y:S05]  /*1790*/  BRA `(.L_x_21) ;  /* 0x0000000000047947 */ /* 0x000fea0003800000 */
.L_x_20:
[----:B------:R-:W-:Y:S06]  /*17a0*/  BAR.SYNC.DEFER_BLOCKING 0x0 ;  /* 0x0000000000007b1d */ /* 0x000fec0000010000 */
.L_x_21:
[----:B------:R-:W-:Y:S05]  /*17b0*/  BRA.U UP5, `(.L_x_22) ;  /* 0x0000002105647547 */ /* 0x000fea000b800000 */
[----:B------:R-:W2:Y:S01]  /*17c0*/  LDCU UR5, c[0x0][0x388] ;  /* 0x00007100ff0577ac */ /* 0x000ea20008000800 */
[----:B------:R-:W-:Y:S01]  /*17d0*/  PLOP3.LUT P1, PT, PT, PT, UP3, 0x80, 0x8 ;  /* 0x000000000008781c */ /* 0x000fe20003f2f038 */
[----:B------:R-:W-:Y:S01]  /*17e0*/  IMAD.MOV.U32 R2, RZ, RZ, RZ ;  /* 0x000000ffff027224 */ /* 0x000fe200078e00ff */
[----:B------:R-:W-:Y:S01]  /*17f0*/  ISETP.EQ.OR P2, PT, R3, RZ, P3 ;  /* 0x000000ff0300720c */ /* 0x000fe20001f42670 */
[----:B------:R-:W3:Y:S01]  /*1800*/  LDCU UR6, c[0x0][0x38c] ;  /* 0x00007180ff0677ac */ /* 0x000ee20008000800 */
[----:B------:R-:W-:Y:S01]  /*1810*/  PLOP3.LUT P1, PT, P1, PT, PT, 0x8, 0x80 ;  /* 0x000000000080781c */ /* 0x000fe20000f2e170 */
[----:B------:R-:W4:Y:S01]  /*1820*/  LDCU UR48, c[0x0][0x390] ;  /* 0x00007200ff3077ac */ /* 0x000f220008000800 */
[----:B------:R-:W-:Y:S01]  /*1830*/  UISETP.NE.AND UP1, UPT, UR18, URZ, UPT ;  /* 0x000000ff1200728c */ /* 0x000fe2000bf25270 */
[----:B------:R-:W1:Y:S01]  /*1840*/  LDCU UR47, c[0x0][0x370] ;  /* 0x00006e00ff2f77ac */ /* 0x000e620008000800 */
[----:B--2---:R-:W-:Y:S02]  /*1850*/  UIADD3 UR5, UPT, UPT, UR5, 0x1f, URZ ;  /* 0x0000001f05057890 */ /* 0x004fe4000fffe0ff */
[----:B------:R-:W-:-:S02]  /*1860*/  USEL UR33, UR45, 0x2, UP1 ;  /* 0x000000022d217887 */ /* 0x000fc40008800000 */
[----:B------:R-:W-:Y:S01]  /*1870*/  USHF.R.S32.HI UR4, URZ, 0x1f, UR5 ;  /* 0x0000001fff047899 */ /* 0x000fe20008011405 */
[----:B------:R-:W2:Y:S03]  /*1880*/  LDCU.64 UR36, c[0x0][0x348] ;  /* 0x00006900ff2477ac */ /* 0x000ea60008000a00 */
[----:B------:R-:W-:Y:S02]  /*1890*/  ULEA.HI UR4, UR4, UR5, URZ, 0x5 ;  /* 0x0000000504047291 */ /* 0x000fe4000f8f28ff */
[----:B------:R-:W-:Y:S02]  /*18a0*/  USHF.L.U32 UR5, UR20, 0x5, URZ ;  /* 0x0000000514057899 */ /* 0x000fe400080006ff */
[----:B------:R-:W-:Y:S02]  /*18b0*/  USHF.R.S32.HI UR4, URZ, 0x5, UR4 ;  /* 0x00000005ff047899 */ /* 0x000fe40008011404 */
[----:B------:R-:W-:-:S02]  /*18c0*/  ULOP3.LUT UR50, UR5, 0x20, URZ, 0xc0, !UPT ;  /* 0x0000002005327892 */ /* 0x000fc4000f8ec0ff */
[----:B---3--:R-:W-:Y:S02]  /*18d0*/  UIMAD UR4, UR4, UR6, URZ ;  /* 0x00000006040472a4 */ /* 0x008fe4000f8e02ff */
[----:B------:R-:W-:Y:S02]  /*18e0*/  USHF.L.U32 UR51, UR20, 0x7, URZ ;  /* 0x0000000714337899 */ /* 0x000fe400080006ff */
[----:B----4-:R-:W-:Y:S01]  /*18f0*/  UIMAD UR48, UR4, UR48, URZ ;  /* 0x00000030043072a4 */ /* 0x010fe2000f8e02ff */
[----:B------:R-:W3:Y:S03]  /*1900*/  LDCU UR46, c[0x0][0x374] ;  /* 0x00006e80ff2e77ac */ /* 0x000ee60008000800 */
[----:B------:R-:W-:Y:S02]  /*1910*/  UISETP.NE.AND UP2, UPT, UR48, URZ, UPT ;  /* 0x000000ff3000728c */ /* 0x000fe4000bf45270 */
[----:B------:R-:W-:Y:S01]  /*1920*/  UISETP.LT.U32.AND UP0, UPT, UR48, 0x14, UPT ;  /* 0x000000143000788c */ /* 0x000fe2000bf01070 */
[----:B------:R-:W-:Y:S01]  /*1930*/  UMOV UR23, 0x1 ;  /* 0x0000000100177882 */ /* 0x000fe20000000000 */
[----:B------:R-:W-:-:S02]  /*1940*/  UMOV UR26, URZ ;  /* 0x000000ff001a7c82 */ /* 0x000fc40008000000 */
[----:B------:R-:W-:Y:S01]  /*1950*/  USEL UR4, UR48, 0x14, UP0 ;  /* 0x0000001430047887 */ /* 0x000fe20008000000 */
[----:B------:R-:W-:Y:S01]  /*1960*/  UMOV UR27, URZ ;  /* 0x000000ff001b7c82 */ /* 0x000fe20008000000 */
[----:B------:R-:W-:Y:S02]  /*1970*/  UMOV UR34, URZ ;  /* 0x000000ff00227c82 */ /* 0x000fe40008000000 */
[----:B------:R-:W-:Y:S02]  /*1980*/  UIADD3 UR5, UPT, UPT, UR4, -0x1, URZ ;  /* 0xffffffff04057890 */ /* 0x000fe4000fffe0ff */
[----:B------:R-:W-:Y:S02]  /*1990*/  @!UP2 UIADD3 UR5, UPT, UPT, UR4, URZ, URZ ;  /* 0x000000ff0405a290 */ /* 0x000fe4000fffe0ff */
[----:B------:R-:W-:Y:S02]  /*19a0*/  UIADD3 UR45, UPT, UPT, UR48, -UR4, URZ ;  /* 0x80000004302d7290 */ /* 0x000fe4000fffe0ff */
[----:B-123--:R-:W-:-:S12]  /*19b0*/  UIADD3 UR49, UPT, UPT, UR5, 0x1, URZ ;  /* 0x0000000105317890 */ /* 0x00efd8000fffe0ff */
.L_x_40:
[----:B------:R-:W1:Y:S01]  /*19c0*/  S2UR UR25, SR_CgaCtaId ;  /* 0x00000000001979c3 */ /* 0x000e620000008800 */
[----:B------:R-:W-:Y:S01]  /*19d0*/  UMOV UR4, 0x400 ;  /* 0x0000040000047882 */ /* 0x000fe20000000000 */
[----:B------:R-:W-:Y:S01]  /*19e0*/  MOV R0, UR23 ;  /* 0x0000001700007c02 */ /* 0x000fe20008000f00 */
[----:B------:R-:W-:Y:S02]  /*19f0*/  UISETP.NE.AND UP0, UPT, UR48, URZ, UPT ;  /* 0x000000ff3000728c */ /* 0x000fe4000bf05270 */
[----:B------:R-:W-:Y:S01]  /*1a00*/  ULEA UR19, UR28, UR50, 0x6 ;  /* 0x000000321c137291 */ /* 0x000fe2000f8e30ff */
[----:B------:R-:W-:Y:S01]  /*1a10*/  SHF.L.U32 R0, R0, 0x1f, RZ ;  /* 0x0000001f00007819 */ /* 0x000fe200000006ff */
[----:B------:R-:W-:Y:S01]  /*1a20*/  UMOV UR24, URZ ;  /* 0x000000ff00187c82 */ /* 0x000fe20008000000 */
[----:B------:R-:W-:Y:S01]  /*1a30*/  UMOV UR21, URZ ;  /* 0x000000ff00157c82 */ /* 0x000fe20008000000 */
[----:B------:R-:W-:Y:S01]  /*1a40*/  UMOV UR20, URZ ;  /* 0x000000ff00147c82 */ /* 0x000fe20008000000 */
[----:B-1----:R-:W-:-:S04]  /*1a50*/  ULEA UR25, UR25, UR4, 0x18 ;  /* 0x0000000419197291 */ /* 0x002fc8000f8ec0ff */
[----:B------:R-:W-:-:S09]  /*1a60*/  ULEA UR4, UR26, UR25, 0x3 ;  /* 0x000000191a047291 */ /* 0x000fd2000f8e18ff */
[----:B------:R1:W2:Y:S01]  /*1a70*/  SYNCS.PHASECHK.TRANS64.TRYWAIT P0, [UR4+0xa0], R0 ;  /* 0x0000a000ff0075a7 */ /* 0x0002a20008001104 */
[----:B------:R-:W-:-:S04]  /*1a80*/  ULEA.HI UR4, UR52, UR52, URZ, 0x1 ;  /* 0x0000003434047291 */ /* 0x000fc8000f8f08ff */
[----:B------:R-:W-:-:S04]  /*1a90*/  USHF.L.U32 UR4, UR4, 0x7, URZ ;  /* 0x0000000704047899 */ /* 0x000fc800080006ff */
[----:B------:R-:W-:-:S04]  /*1aa0*/  ULOP3.LUT UR4, UR4, 0xffffff00, URZ, 0xc0, !UPT ;  /* 0xffffff0004047892 */ /* 0x000fc8000f8ec0ff */
[----:B------:R-:W-:Y:S01]  /*1ab0*/  ULOP3.LUT UR35, UR4, 0x80, UR51, 0xf8, !UPT ;  /* 0x0000008004237892 */ /* 0x000fe2000f8ef833 */
[----:B------:R-:W-:Y:S11]  /*1ac0*/  BRA.U !UP0, `(.L_x_23) ;  /* 0x0000000508607547 */ /* 0x000ff6000b800000 */
[----:B------:R-:W3:Y:S01]  /*1ad0*/  LDCU.128 UR8, c[0x0][0x480] ;  /* 0x00009000ff0877ac */ /* 0x000ee20008000c00 */
[----:B------:R-:W4:Y:S01]  /*1ae0*/  LDCU.64 UR12, c[0x0][0x490] ;  /* 0x00009200ff0c77ac */ /* 0x000f220008000a00 */
[----:B------:R-:W1:Y:S01]  /*1af0*/  LDCU.64 UR20, c[0x0][0x4b0] ;  /* 0x00009600ff1477ac */ /* 0x000e620008000a00 */
[----:B------:R-:W1:Y:S01]  /*1b00*/  LDCU.64 UR16, c[0x0][0x4d0] ;  /* 0x00009a00ff1077ac */ /* 0x000e620008000a00 */
[----:B------:R-:W1:Y:S01]  /*1b10*/  LDCU UR43, c[0x0][0x390] ;  /* 0x00007200ff2b77ac */ /* 0x000e620008000800 */
[----:B---3--:R-:W-:Y:S02]  /*1b20*/  UIMAD.WIDE.U32 UR4, UR35, UR9, URZ ;  /* 0x00000009230472a5 */ /* 0x008fe4000f8e00ff */
[----:B------:R-:W-:Y:S01]  /*1b30*/  UISETP.NE.AND UP0, UPT, UR8, 0x1, UPT ;  /* 0x000000010800788c */ /* 0x000fe2000bf05270 */
[----:B------:R-:W3:Y:S04]  /*1b40*/  LDCU UR44, c[0x0][0x38c] ;  /* 0x00007180ff2c77ac */ /* 0x000ee80008000800 */
[----:B------:R-:W-:Y:S01]  /*1b50*/  UMOV UR4, UR5 ;  /* 0x0000000500047c82 */ /* 0x000fe20008000000 */
[----:B------:R-:W1:Y:S01]  /*1b60*/  LDCU.64 UR14, c[0x0][0x4b8] ;  /* 0x00009700ff0e77ac */ /* 0x000e620008000a00 */
[----:B------:R-:W-:-:S02]  /*1b70*/  USHF.R.U32.HI UR6, URZ, UR10, UR4 ;  /* 0x0000000aff067299 */ /* 0x000fc40008011604 */
[----:B------:R-:W-:Y:S02]  /*1b80*/  UIADD3 UR34, UPT, UPT, UR49, UR27, URZ ;  /* 0x0000001b31227290 */ /* 0x000fe4000fffe0ff */
[----:B------:R-:W-:Y:S02]  /*1b90*/  USEL UR6, UR35, UR6, !UP0 ;  /* 0x0000000623067287 */ /* 0x000fe4000c000000 */
[----:B------:R-:W-:Y:S02]  /*1ba0*/  UISETP.NE.AND UP0, UPT, UR11, 0x1, UPT ;  /* 0x000000010b00788c */ /* 0x000fe4000bf05270 */
[----:B----4-:R-:W-:Y:S02]  /*1bb0*/  UIMAD.WIDE.U32 UR4, UR6, UR12, URZ ;  /* 0x0000000c060472a5 */ /* 0x010fe4000f8e00ff */
[----:B------:R-:W-:Y:S01]  /*1bc0*/  UIADD3 UR7, UPT, UPT, -UR6, URZ, URZ ;  /* 0x000000ff06077290 */ /* 0x000fe2000fffe1ff */
[----:B------:R-:W-:-:S03]  /*1bd0*/  UMOV UR24, URZ ;  /* 0x000000ff00187c82 */ /* 0x000fc60008000000 */
[----:B------:R-:W-:Y:S01]  /*1be0*/  UIMAD UR7, UR8, UR7, UR35 ;  /* 0x00000007080772a4 */ /* 0x000fe2000f8e0223 */
[----:B------:R-:W-:Y:S02]  /*1bf0*/  UMOV UR4, UR5 ;  /* 0x0000000500047c82 */ /* 0x000fe40008000000 */
[----:B------:R-:W-:Y:S02]  /*1c00*/  USHF.R.U32.HI UR13, URZ, UR13, UR4 ;  /* 0x0000000dff0d7299 */ /* 0x000fe40008011604 */
[----:B------:R-:W4:Y:S02]  /*1c10*/  LDCU.64 UR4, c[0x0][0x4d8] ;  /* 0x00009b00ff0477ac */ /* 0x000f240008000a00 */
[----:B------:R-:W-:-:S04]  /*1c20*/  USEL UR13, UR6, UR13, !UP0 ;  /* 0x0000000d060d7287 */ /* 0x000fc8000c000000 */
[----:B------:R-:W-:-:S04]  /*1c30*/  UIADD3 UR12, UPT, UPT, -UR13, URZ, URZ ;  /* 0x000000ff0d0c7290 */ /* 0x000fc8000fffe1ff */
[----:B------:R-:W-:Y:S02]  /*1c40*/  UIMAD UR12, UR11, UR12, UR6 ;  /* 0x0000000c0b0c72a4 */ /* 0x000fe4000f8e0206 */
[----:B-1----:R-:W-:Y:S02]  /*1c50*/  UIMAD UR11, UR7, UR20, UR16 ;  /* 0x00000014070b72a4 */ /* 0x002fe4000f8e0210 */
[----:B------:R-:W-:Y:S01]  /*1c60*/  UIMAD UR12, UR12, UR21, UR17 ;  /* 0x000000150c0c72a4 */ /* 0x000fe2000f8e0211 */
[----:B------:R-:W-:Y:S01]  /*1c70*/  UMOV UR6, UR26 ;  /* 0x0000001a00067c82 */ /* 0x000fe20008000000 */
[----:B------:R-:W-:Y:S01]  /*1c80*/  UMOV UR20, URZ ;  /* 0x000000ff00147c82 */ /* 0x000fe20008000000 */
[----:B---3--:R-:W-:-:S09]  /*1c90*/  UMOV UR21, URZ ;  /* 0x000000ff00157c82 */ /* 0x008fd20008000000 */
.L_x_29:
[----:B------:R-:W-:Y:S01]  /*1ca0*/  @!P3 MOV R3, 0x5000 ;  /* 0x000050000003b802 */ /* 0x000fe20000000f00 */
[----:B------:R-:W-:Y:S01]  /*1cb0*/  ULEA UR9, UR6, UR25, 0x3 ;  /* 0x0000001906097291 */ /* 0x000fe2000f8e18ff */
[----:B-12---:R-:W-:Y:S11]  /*1cc0*/  @P0 BRA `(.L_x_24) ;  /* 0x0000000000100947 */ /* 0x006ff60003800000 */
[----:B------:R-:W-:Y:S04]  /*1cd0*/  MOV R0, UR23 ;  /* 0x0000001700007c02 */ /* 0x000fe80008000f00 */
[----:B------:R-:W-:Y:S04]  /*1ce0*/  SHF.L.U32 R5, R0, 0x1f, RZ ;  /* 0x0000001f00057819 */ /* 0x000fe800000006ff */
[----:B------:R-:W1:Y:S02]  /*1cf0*/  SYNCS.PHASECHK.TRANS64.TRYWAIT P0, [UR9+0xa0], R5 ;  /* 0x0000a005ff0075a7 */ /* 0x000e640008001109 */
[----:B-1----:R-:W-:Y:S05]  /*1d00*/  @!P0 BRA `(.L_x_25) ;  /* 0x0000007000888947 */ /* 0x002fea0003800000 */
.L_x_24:
[----:B------:R2:W-:Y:S01]  /*1d10*/  @!P3 SYNCS.ARRIVE.TRANS64 RZ, [UR9], R3 ;  /* 0x00000003ffffb9a7 */ /* 0x0005e20008000009 */
[----:B------:R-:W-:Y:S04]  /*1d20*/  ULOP3.LUT UR7, UR33, 0x2, URZ, 0xfc, !UPT ;  /* 0x0000000221077892 */ /* 0x000fe8000f8efcff */
[----:B------:R-:W-:Y:S09]  /*1d30*/  UISETP.NE.AND UP0, UPT, UR7, 0x2, UPT ;  /* 0x000000020700788c */ /* 0x000ff2000bf05270 */
[----:B------:R-:W-:Y:S05]  /*1d40*/  BRA.U UP0, `(.L_x_26) ;  /* 0x0000000100047547 */ /* 0x000fea000b800000 */
[----:B----4-:R-:W-:Y:S05]  /*1d50*/  BPT.TRAP 0x1 ;  /* 0x000000040000795c */ /* 0x010fea0000300000 */
.L_x_26:
[----:B------:R-:W-:Y:S04]  /*1d60*/  BSSY.RECONVERGENT B0, `(.L_x_27) ;  /* 0x0000003000007945 */ /* 0x000fe80003800200 */
[----:B------:R-:W-:Y:S05]  /*1d70*/  @P2 BRA `(.L_x_28) ;  /* 0x0000000000042947 */ /* 0x000fea0003800000 */
[----:B----4-:R-:W-:Y:S05]  /*1d80*/  BPT.TRAP 0x1 ;  /* 0x000000040000795c */ /* 0x010fea0000300000 */
.L_x_28:
[----:B----4-:R-:W-:Y:S05]  /*1d90*/  BSYNC.RECONVERGENT B0 ;  /* 0x0000000000007941 */ /* 0x010fea0003800200 */
.L_x_27:
[----:B------:R-:W-:Y:S02]  /*1da0*/  UIADD3 UR7, UPT, UPT, UR6, 0x1, URZ ;  /* 0x0000000106077890 */ /* 0x000fe4000fffe0ff */
[----:B------:R-:W-:Y:S02]  /*1db0*/  ULEA UR16, UR6, UR25, 0xb ;  /* 0x0000001906107291 */ /* 0x000fe4000f8e58ff */
[----:B------:R-:W-:Y:S02]  /*1dc0*/  UISETP.NE.AND UP0, UPT, UR7, 0x14, UPT ;  /* 0x000000140700788c */ /* 0x000fe4000bf05270 */
[----:B------:R-:W-:Y:S02]  /*1dd0*/  UIADD3 UR30, UP1, UPT, UR36, 0x80, URZ ;  /* 0x00000080241e7890 */ /* 0x000fe4000ff3e0ff */
[----:B------:R-:W-:Y:S02]  /*1de0*/  USEL UR8, URZ, 0x1, UP0 ;  /* 0x00000001ff087887 */ /* 0x000fe40008000000 */
[----:B------:R-:W-:Y:S02]  /*1df0*/  USEL UR26, UR7, URZ, UP0 ;  /* 0x000000ff071a7287 */ /* 0x000fe40008000000 */
[----:B------:R-:W-:Y:S02]  /*1e00*/  ULOP3.LUT UR23, UR23, UR8, URZ, 0x3c, !UPT ;  /* 0x0000000817177292 */ /* 0x000fe4000f8e3cff */
[----:B------:R-:W-:Y:S02]  /*1e10*/  ULEA UR7, UR26, UR25, 0x3 ;  /* 0x000000191a077291 */ /* 0x000fe4000f8e18ff */
[----:B------:R-:W-:Y:S02]  /*1e20*/  ULEA UR8, UR6, UR25, 0xd ;  /* 0x0000001906087291 */ /* 0x000fe4000f8e68ff */
[----:B------:R-:W-:Y:S01]  /*1e30*/  ULOP3.LUT UR9, UR9, 0xfefffff8, URZ, 0xc0, !UPT ;  /* 0xfefffff809097892 */ /* 0x000fe2000f8ec0ff */
[----:B-1----:R-:W-:Y:S01]  /*1e40*/  MOV R0, UR23 ;  /* 0x0000001700007c02 */ /* 0x002fe20008000f00 */
[----:B------:R-:W-:Y:S02]  /*1e50*/  USHF.L.U32 UR10, UR24, 0x5, URZ ;  /* 0x00000005180a7899 */ /* 0x000fe400080006ff */
[----:B------:R-:W-:Y:S01]  /*1e60*/  UIADD3.X UR31, UPT, UPT, URZ, UR37, URZ, UP1, !UPT ;  /* 0x00000025ff1f7290 */ /* 0x000fe20008ffe4ff */
[----:B--2---:R-:W-:Y:S01]  /*1e70*/  SHF.L.U32 R3, R0, 0x1f, RZ ;  /* 0x0000001f00037819 */ /* 0x004fe200000006ff */
[----:B------:R-:W-:Y:S02]  /*1e80*/  UIADD3 UR8, UPT, UPT, UR8, 0x6400, URZ ;  /* 0x0000640008087890 */ /* 0x000fe4000fffe0ff */
[----:B------:R-:W-:Y:S01]  /*1e90*/  UIADD3 UR28, UP0, UPT, UR36, 0x180, URZ ;  /* 0x00000180241c7890 */ /* 0x000fe2000ff1e0ff */
[----:B------:R3:W1:Y:S01]  /*1ea0*/  SYNCS.PHASECHK.TRANS64.TRYWAIT P0, [UR7+0xa0], R3 ;  /* 0x0000a003ff0075a7 */ /* 0x0006620008001107 */
[----:B------:R-:W-:Y:S02]  /*1eb0*/  UIMAD UR7, UR20, UR14, UR4 ;  /* 0x0000000e140772a4 */ /* 0x000fe4000f8e0204 */
[----:B------:R-:W-:Y:S02]  /*1ec0*/  UIMAD UR6, UR21, UR15, UR5 ;  /* 0x0000000f150672a4 */ /* 0x000fe4000f8e0205 */
[----:B------:R-:W-:Y:S02]  /*1ed0*/  UIADD3.X UR29, UPT, UPT, URZ, UR37, URZ, UP0, !UPT ;  /* 0x00000025ff1d7290 */ /* 0x000fe400087fe4ff */
[----:B------:R-:W-:Y:S02]  /*1ee0*/  UPRMT UR6, UR7, 0x40, UR6 ;  /* 0x0000004007067896 */ /* 0x000fe40008000006 */
[----:B------:R-:W-:Y:S02]  /*1ef0*/  UIADD3 UR16, UPT, UPT, UR16, 0x2e400, URZ ;  /* 0x0002e40010107890 */ /* 0x000fe4000fffe0ff */
[----:B------:R-:W-:Y:S02]  /*1f00*/  UPRMT UR6, UR6, 0x5410, URZ ;  /* 0x0000541006067896 */ /* 0x000fe400080000ff */
[----:B------:R-:W-:Y:S02]  /*1f10*/  UIADD3 UR32, UPT, UPT, UR20, 0x1, URZ ;  /* 0x0000000114207890 */ /* 0x000fe4000fffe0ff */
[----:B------:R-:W-:Y:S02]  /*1f20*/  UIADD3 UR22, UPT, UPT, UR21, 0x1, URZ ;  /* 0x0000000115167890 */ /* 0x000fe4000fffe0ff */
[----:B------:R-:W-:Y:S02]  /*1f30*/  UISETP.NE.AND UP2, UPT, UR32, UR44, UPT ;  /* 0x0000002c2000728c */ /* 0x000fe4000bf45270 */
[----:B------:R-:W-:Y:S02]  /*1f40*/  UIADD3 UR27, UPT, UPT, UR27, 0x1, URZ ;  /* 0x000000011b1b7890 */ /* 0x000fe4000fffe0ff */
[----:B------:R-:W-:Y:S01]  /*1f50*/  UIADD3 UR7, UPT, UPT, UR24, 0x1, URZ ;  /* 0x0000000118077890 */ /* 0x000fe2000fffe0ff */
[----:B------:R-:W-:Y:S01]  /*1f60*/  UMOV UR40, 0x0 ;  /* 0x0000000000287882 */ /* 0x000fe20000000000 */
[----:B------:R-:W-:Y:S01]  /*1f70*/  UMOV UR41, 0x10000000 ;  /* 0x1000000000297882 */ /* 0x000fe20000000000 */
[----:B------:R-:W-:Y:S01]  /*1f80*/  UMOV UR17, UR9 ;  /* 0x0000000900117c82 */ /* 0x000fe20008000000 */
[----:B------:R2:W-:Y:S01]  /*1f90*/  UTMALDG.4D.IM2COL.2CTA [UR8], [UR30], UR6, desc[UR40] ;  /* 0x000028081e0073b4 */ /* 0x0005e20008259006 */
[----:B------:R-:W-:Y:S02]  /*1fa0*/  UMOV UR18, UR10 ;  /* 0x0000000a00127c82 */ /* 0x000fe40008000000 */
[----:B------:R-:W-:Y:S04]  /*1fb0*/  @UP2 UIADD3 UR22, UPT, UPT, UR21, URZ, URZ ;  /* 0x000000ff15162290 */ /* 0x000fe8000fffe0ff */
[----:B------:R-:W-:Y:S01]  /*1fc0*/  UISETP.NE.AND UP0, UPT, UR22, UR43, UPT ;  /* 0x0000002b1600728c */ /* 0x000fe2000bf05270 */
[----:B------:R4:W-:Y:S10]  /*1fd0*/  UTMALDG.4D.2CTA [UR16], [UR28], desc[UR40] ;  /* 0x000028101c0075b4 */ /* 0x0009f40008219000 */
[----:B------:R-:W-:Y:S07]  /*1fe0*/  @UP0 UIADD3 UR7, UPT, UPT, UR24, URZ, URZ ;  /* 0x000000ff18070290 */ /* 0x000fee000fffe0ff */
[----:B------:R-:W-:Y:S01]  /*1ff0*/  UMOV UR24, UR7 ;  /* 0x0000000700187c82 */ /* 0x000fe20008000000 */
[----:B--2---:R-:W-:Y:S01]  /*2000*/  UMOV UR6, UR26 ;  /* 0x0000001a00067c82 */ /* 0x004fe20008000000 */
[----:B----4-:R-:W-:Y:S02]  /*2010*/  USEL UR21, UR22, URZ, UP0 ;  /* 0x000000ff16157287 */ /* 0x010fe40008000000 */
[----:B------:R-:W-:Y:S02]  /*2020*/  UISETP.NE.AND UP0, UPT, UR27, UR34, UPT ;  /* 0x000000221b00728c */ /* 0x000fe4000bf05270 */
[----:B------:R-:W-:Y:S07]  /*2030*/  USEL UR20, UR32, URZ, UP2 ;  /* 0x000000ff20147287 */ /* 0x000fee0009000000 */
[----:B---3--:R-:W-:Y:S05]  /*2040*/  BRA.U UP0, `(.L_x_29) ;  /* 0xfffffffd00147547 */ /* 0x008fea000b83ffff */
.L_x_23:
[----:B------:R-:W-:Y:S01]  /*2050*/  ULEA UR4, UR26, UR25, 0x3 ;  /* 0x000000191a047291 */ /* 0x000fe2000f8e18ff */
[----:B-1----:R-:W-:Y:S01]  /*2060*/  MOV R0, UR23 ;  /* 0x0000001700007c02 */ /* 0x002fe20008000f00 */
[----:B------:R-:W-:Y:S01]  /*2070*/  @!P1 SYNCS.ARRIVE.TRANS64.A1T0 RZ, [UR25+0x178], RZ ;  /* 0x000178ffffff99a7 */ /* 0x000fe20008100019 */
[----:B------:R-:W-:Y:S02]  /*2080*/  UISETP.GE.AND UP0, UPT, UR45, 0x1, UPT ;  /* 0x000000012d00788c */ /* 0x000fe4000bf06270 */
[----:B------:R-:W-:-:S04]  /*2090*/  SHF.L.U32 R0, R0, 0x1f, RZ ;  /* 0x0000001f00007819 */ /* 0x000fc800000006ff */
[----:B--2---:R1:W2:Y:S03]  /*20a0*/  SYNCS.PHASECHK.TRANS64.TRYWAIT P0, [UR4+0xa0], R0 ;  /* 0x0000a000ff0075a7 */ /* 0x0042a60008001104 */
[----:B------:R-:W-:Y:S05]  /*20b0*/  BRA.U !UP0, `(.L_x_30) ;  /* 0x00000005085c7547 */ /* 0x000fea000b800000 */
        /* <DEDUP_REMOVED lines=16> */
[----:B------:R-:W-:-:S03]  /*21c0*/  UMOV UR32, UR45 ;  /* 0x0000002d00207c82 */ /* 0x000fc60008000000 */
        /* <DEDUP_REMOVED lines=9> */
[----:B---3--:R-:W-:-:S11]  /*2260*/  UMOV UR6, UR26 ;  /* 0x0000001a00067c82 */ /* 0x008fd60008000000 */
.L_x_36:
[----:B------:R-:W-:Y:S01]  /*2270*/  @!P3 MOV R3, 0x5000 ;  /* 0x000050000003b802 */ /* 0x000fe20000000f00 */
[----:B------:R-:W-:Y:S01]  /*2280*/  ULEA UR9, UR6, UR25, 0x3 ;  /* 0x0000001906097291 */ /* 0x000fe2000f8e18ff */
[----:B-12---:R-:W-:Y:S11]  /*2290*/  @P0 BRA `(.L_x_31) ;  /* 0x0000000000100947 */ /* 0x006ff60003800000 */
[----:B------:R-:W-:Y:S04]  /*22a0*/  MOV R0, UR23 ;  /* 0x0000001700007c02 */ /* 0x000fe80008000f00 */
[----:B------:R-:W-:Y:S04]  /*22b0*/  SHF.L.U32 R5, R0, 0x1f, RZ ;  /* 0x0000001f00057819 */ /* 0x000fe800000006ff */
[----:B------:R-:W1:Y:S02]  /*22c0*/  SYNCS.PHASECHK.TRANS64.TRYWAIT P0, [UR9+0xa0], R5 ;  /* 0x0000a005ff0075a7 */ /* 0x000e640008001109 */
[----:B-1----:R-:W-:Y:S05]  /*22d0*/  @!P0 BRA `(.L_x_32) ;  /* 0x0000006c002c8947 */ /* 0x002fea0003800000 */
.L_x_31:
[----:B------:R2:W-:Y:S01]  /*22e0*/  @!P3 SYNCS.ARRIVE.TRANS64 RZ, [UR9], R3 ;  /* 0x00000003ffffb9a7 */ /* 0x0005e20008000009 */
[----:B------:R-:W-:Y:S04]  /*22f0*/  ULOP3.LUT UR7, UR33, 0x2, URZ, 0xfc, !UPT ;  /* 0x0000000221077892 */ /* 0x000fe8000f8efcff */
[----:B------:R-:W-:Y:S09]  /*2300*/  UISETP.NE.AND UP0, UPT, UR7, 0x2, UPT ;  /* 0x000000020700788c */ /* 0x000ff2000bf05270 */
[----:B------:R-:W-:Y:S05]  /*2310*/  BRA.U UP0, `(.L_x_33) ;  /* 0x0000000100047547 */ /* 0x000fea000b800000 */
[----:B----4-:R-:W-:Y:S05]  /*2320*/  BPT.TRAP 0x1 ;  /* 0x000000040000795c */ /* 0x010fea0000300000 */
.L_x_33:
[----:B------:R-:W-:Y:S04]  /*2330*/  BSSY.RECONVERGENT B0, `(.L_x_34) ;  /* 0x0000003000007945 */ /* 0x000fe80003800200 */
[----:B------:R-:W-:Y:S05]  /*2340*/  @P2 BRA `(.L_x_35) ;  /* 0x0000000000042947 */ /* 0x000fea0003800000 */
[----:B----4-:R-:W-:Y:S05]  /*2350*/  BPT.TRAP 0x1 ;  /* 0x000000040000795c */ /* 0x010fea0000300000 */
.L_x_35:
[----:B----4-:R-:W-:Y:S05]  /*2360*/  BSYNC.RECONVERGENT B0 ;  /* 0x0000000000007941 */ /* 0x010fea0003800200 */
.L_x_34:
        /* <DEDUP_REMOVED lines=26> */
[----:B------:R-:W-:Y:S01]  /*2510*/  UIADD3 UR7, UPT, UPT, UR24, 0x1, URZ ;  /* 0x0000000118077890 */ /* 0x000fe2000fffe0ff */
[----:B------:R-:W-:Y:S01]  /*2520*/  UMOV UR40, 0x0 ;  /* 0x0000000000287882 */ /* 0x000fe20000000000 */
[----:B------:R-:W-:Y:S01]  /*2530*/  UMOV UR41, 0x10000000 ;  /* 0x1000000000297882 */ /* 0x000fe20000000000 */
[----:B------:R-:W-:Y:S01]  /*2540*/  UMOV UR17, UR9 ;  /* 0x0000000900117c82 */ /* 0x000fe20008000000 */
[----:B------:R2:W-:Y:S01]  /*2550*/  UTMALDG.4D.IM2COL.2CTA [UR8], [UR30], UR6, desc[UR40] ;  /* 0x000028081e0073b4 */ /* 0x0005e20008259006 */
[----:B------:R-:W-:Y:S04]  /*2560*/  UMOV UR18, UR10 ;  /* 0x0000000a00127c82 */ /* 0x000fe80008000000 */
[----:B------:R-:W-:Y:S04]  /*2570*/  @UP2 UIADD3 UR22, UPT, UPT, UR21, URZ, URZ ;  /* 0x000000ff15162290 */ /* 0x000fe8000fffe0ff */
[----:B------:R-:W-:Y:S01]  /*2580*/  UISETP.NE.AND UP0, UPT, UR22, UR43, UPT ;  /* 0x0000002b1600728c */ /* 0x000fe2000bf05270 */
[----:B------:R4:W-:Y:S10]  /*2590*/  UTMALDG.4D.2CTA [UR16], [UR28], desc[UR40] ;  /* 0x000028101c0075b4 */ /* 0x0009f40008219000 */
[----:B------:R-:W-:Y:S07]  /*25a0*/  @UP0 UIADD3 UR7, UPT, UPT, UR24, URZ, URZ ;  /* 0x000000ff18070290 */ /* 0x000fee000fffe0ff */
[----:B------:R-:W-:Y:S01]  /*25b0*/  UMOV UR24, UR7 ;  /* 0x0000000700187c82 */ /* 0x000fe20008000000 */
[----:B--2---:R-:W-:Y:S02]  /*25c0*/  UIADD3 UR6, UPT, UPT, UR32, -0x1, URZ ;  /* 0xffffffff20067890 */ /* 0x004fe4000fffe0ff */
[----:B----4-:R-:W-:Y:S02]  /*25d0*/  USEL UR21, UR22, URZ, UP0 ;  /* 0x000000ff16157287 */ /* 0x010fe40008000000 */
[----:B------:R-:W-:Y:S02]  /*25e0*/  UISETP.GT.U32.AND UP0, UPT, UR32, 0x1, UPT ;  /* 0x000000012000788c */ /* 0x000fe4000bf04070 */
[----:B------:R-:W-:Y:S01]  /*25f0*/  USEL UR20, UR27, URZ, UP2 ;  /* 0x000000ff1b147287 */ /* 0x000fe20009000000 */
[----:B------:R-:W-:Y:S01]  /*2600*/  UMOV UR32, UR6 ;  /* 0x0000000600207c82 */ /* 0x000fe20008000000 */
[----:B------:R-:W-:Y:S05]  /*2610*/  UMOV UR6, UR26 ;  /* 0x0000001a00067c82 */ /* 0x000fea0008000000 */
[----:B---3--:R-:W-:Y:S05]  /*2620*/  BRA.U UP0, `(.L_x_36) ;  /* 0xfffffffd00107547 */ /* 0x008fea000b83ffff */
.L_x_30:
[----:B------:R-:W-:Y:S01]  /*2630*/  SHF.L.U32 R3, R2, 0x1f, RZ ;  /* 0x0000001f02037819 */ /* 0x000fe200000006ff */
[----:B------:R-:W-:-:S03]  /*2640*/  NOP ;  /* 0x0000000000007918 */ /* 0x000fc60000000000 */
[----:B-12---:R-:W1:Y:S02]  /*2650*/  SYNCS.PHASECHK.TRANS64.TRYWAIT P0, [UR25+0x180], R3 ;  /* 0x00018003ff0075a7 */ /* 0x006e640008001119 */
[----:B-1----:R-:W-:Y:S05]  /*2660*/  @!P0 BRA `(.L_x_37) ;  /* 0x0000006800608947 */ /* 0x002fea0003800000 */
.L_x_146:
[----:B------:R-:W2:Y:S01]  /*2670*/  LDS.128 R4, [UR25+0x1c0] ;  /* 0x0001c019ff047984 */ /* 0x000ea20008000c00 */
[----:B------:R-:W-:Y:S02]  /*2680*/  UIADD3 UR4, UPT, UPT, UR25, 0x188, URZ ;  /* 0x0000018819047890 */ /* 0x000fe4000fffe0ff */
[----:B------:R-:W-:Y:S01]  /*2690*/  UISETP.GE.AND UP0, UPT, UR39, 0x1, UPT ;  /* 0x000000012700788c */ /* 0x000fe2000bf06270 */
[----:B------:R-:W-:Y:S01]  /*26a0*/  @!PT LDS RZ, [RZ] ;  /* 0x00000000fffff984 */ /* 0x000fe20000000800 */
[----:B------:R-:W-:Y:S01]  /*26b0*/  @!PT LDS RZ, [RZ] ;  /* 0x00000000fffff984 */ /* 0x000fe20000000800 */
[----:B------:R-:W-:Y:S01]  /*26c0*/  @!PT LDS RZ, [RZ] ;  /* 0x00000000fffff984 */ /* 0x000fe20000000800 */
[----:B------:R-:W-:Y:S01]  /*26d0*/  @!PT LDS RZ, [RZ] ;  /* 0x00000000fffff984 */ /* 0x000fe20000000800 */
[----:B------:R3:W-:Y:S06]  /*26e0*/  MEMBAR.ALL.CTA ;  /* 0x0000000000007992 */ /* 0x0007ec0000008000 */
[----:B---3--:R-:W3:Y:S01]  /*26f0*/  FENCE.VIEW.ASYNC.S ;  /* 0x00000000000073c6 */ /* 0x008ee20000000000 */
[----:B------:R-:W-:-:S09]  /*2700*/  UPRMT UR4, URZ, 0x654, UR4 ;  /* 0x00000654ff047896 */ /* 0x000fd20008000004 */
[----:B---3--:R-:W-:Y:S01]  /*2710*/  SYNCS.ARRIVE.TRANS64.RED.A1T0 RZ, [UR4], RZ ;  /* 0x000000ffffff79a7 */ /* 0x008fe20008100404 */
[----:B--2---:R-:W-:-:S13]  /*2720*/  LOP3.LUT P0, RZ, R6, 0x1, RZ, 0xc0, !PT ;  /* 0x0000000106ff7812 */ /* 0x004fda000780c0ff */
[----:B------:R-:W-:Y:S01]  /*2730*/  VOTEU.ANY UP1, P0 ;  /* 0x0000000000ff7886 */ /* 0x000fe20000020100 */
[----:B------:R-:W-:-:S13]  /*2740*/  PLOP3.LUT P0, PT, PT, PT, UP1, 0x80, 0x8 ;  /* 0x000000000008781c */ /* 0x000fda0003f0f018 */
[----:B-1----:R-:W-:Y:S02]  /*2750*/  @P0 MOV R0, R4 ;  /* 0x0000000400000202 */ /* 0x002fe40000000f00 */
[----:B------:R-:W-:Y:S02]  /*2760*/  @P0 LOP3.LUT R4, R5, 0xffff, RZ, 0xc0, !PT ;  /* 0x0000ffff05040812 */ /* 0x000fe400078ec0ff */
[----:B------:R-:W-:Y:S02]  /*2770*/  @P0 R2UR UR6, R0 ;  /* 0x00000000000602ca */ /* 0x000fe400000e0000 */
[----:B------:R-:W-:-:S11]  /*2780*/  @P0 R2UR UR5, R4 ;  /* 0x00000000040502ca */ /* 0x000fd600000e0000 */
[----:B------:R-:W-:Y:S02]  /*2790*/  @UP1 UMOV UR42, UR6 ;  /* 0x00000006002a1c82 */ /* 0x000fe40008000000 */
[----:B------:R-:W-:Y:S01]  /*27a0*/  @UP1 UMOV UR38, UR5 ;  /* 0x0000000500261c82 */ /* 0x000fe20008000000 */
[----:B------:R-:W-:Y:S05]  /*27b0*/  BRA.U !UP0, `(.L_x_38) ;  /* 0x0000000108d47547 */ /* 0x000fea000b800000 */
[----:B------:R-:W1:Y:S01]  /*27c0*/  LDCU.128 UR16, c[0x0][0xb10] ;  /* 0x00016200ff1077ac */ /* 0x000e620008000c00 */
[----:B------:R-:W2:Y:S01]  /*27d0*/  LDCU UR21, c[0x0][0xb20] ;  /* 0x00016400ff1577ac */ /* 0x000ea20008000800 */
[----:B------:R-:W3:Y:S01]  /*27e0*/  LDCU UR20, c[0x0][0xb0c] ;  /* 0x00016180ff1477ac */ /* 0x000ee20008000800 */
[----:B------:R-:W4:Y:S01]  /*27f0*/  LDCU.64 UR8, c[0x0][0xb28] ;  /* 0x00016500ff0877ac */ /* 0x000f220008000a00 */
[----:B------:R-:W-:Y:S02]  /*2800*/  UISETP.NE.AND UP3, UPT, UR39, 0x1, UPT ;  /* 0x000000012700788c */ /* 0x000fe4000bf65270 */
[----:B-1----:R-:W-:Y:S02]  /*2810*/  UIMAD.WIDE.U32 UR4, UR46, UR19, URZ ;  /* 0x000000132e0472a5 */ /* 0x002fe4000f8e00ff */
[----:B------:R-:W-:Y:S02]  /*2820*/  UIMAD.WIDE.U32 UR6, UR47, UR16, URZ ;  /* 0x000000102f0672a5 */ /* 0x000fe4000f8e00ff */
[----:B------:R-:W-:-:S02]  /*2830*/  UISETP.NE.AND UP0, UPT, UR18, 0x1, UPT ;  /* 0x000000011200788c */ /* 0x000fc4000bf05270 */
[----:B------:R-:W-:Y:S01]  /*2840*/  UIMAD.WIDE.U32 UR14, UR38, UR19, URZ ;  /* 0x00000013260e72a5 */ /* 0x000fe2000f8e00ff */
[----:B------:R-:W-:Y:S01]  /*2850*/  UMOV UR4, UR5 ;  /* 0x0000000500047c82 */ /* 0x000fe20008000000 */
[----:B---3--:R-:W-:Y:S02]  /*2860*/  UISETP.NE.AND UP2, UPT, UR20, 0x1, UPT ;  /* 0x000000011400788c */ /* 0x008fe4000bf45270 */
[----:B--2---:R-:W-:Y:S02]  /*2870*/  USHF.R.U32.HI UR5, URZ, UR21, UR4 ;  /* 0x00000015ff057299 */ /* 0x004fe40008011604 */
[----:B------:R-:W-:Y:S01]  /*2880*/  UIMAD.WIDE.U32 UR12, UR42, UR16, URZ ;  /* 0x000000102a0c72a5 */ /* 0x000fe2000f8e00ff */
[----:B------:R-:W-:Y:S01]  /*2890*/  UMOV UR4, UR7 ;  /* 0x0000000700047c82 */ /* 0x000fe20008000000 */
[----:B------:R-:W-:Y:S02]  /*28a0*/  USEL UR5, UR46, UR5, !UP0 ;  /* 0x000000052e057287 */ /* 0x000fe4000c000000 */
[----:B------:R-:W-:-:S02]  /*28b0*/  USHF.R.U32.HI UR4, URZ, UR17, UR4 ;  /* 0x00000011ff047299 */ /* 0x000fc40008011604 */
[----:B----4-:R-:W-:Y:S02]  /*28c0*/  UIMAD.WIDE.U32 UR10, UR5, UR8, URZ ;  /* 0x00000008050a72a5 */ /* 0x010fe4000f8e00ff */
[----:B------:R-:W-:Y:S01]  /*28d0*/  USEL UR6, UR47, UR4, !UP2 ;  /* 0x000000042f067287 */ /* 0x000fe2000d000000 */
[----:B------:R-:W-:Y:S02]  /*28e0*/  UMOV UR12, UR13 ;  /* 0x0000000d000c7c82 */ /* 0x000fe40008000000 */
[----:B------:R-:W-:Y:S01]  /*28f0*/  UMOV UR4, UR15 ;  /* 0x0000000f00047c82 */ /* 0x000fe20008000000 */
[----:B------:R-:W-:Y:S01]  /*2900*/  UIMAD.WIDE.U32 UR14, UR6, UR8, URZ ;  /* 0x00000008060e72a5 */ /* 0x000fe2000f8e00ff */
[----:B------:R-:W-:Y:S01]  /*2910*/  UMOV UR10, UR11 ;  /* 0x0000000b000a7c82 */ /* 0x000fe20008000000 */
[----:B------:R-:W-:Y:S02]  /*2920*/  USHF.R.U32.HI UR4, URZ, UR21, UR4 ;  /* 0x00000015ff047299 */ /* 0x000fe40008011604 */
[----:B------:R-:W-:-:S03]  /*2930*/  @UP3 USHF.R.U32.HI UR5, URZ, UR9, UR10 ;  /* 0x00000009ff053299 */ /* 0x000fc6000801160a */
[----:B------:R-:W-:Y:S01]  /*2940*/  UMOV UR14, UR15 ;  /* 0x0000000f000e7c82 */ /* 0x000fe20008000000 */
[----:B------:R-:W-:Y:S02]  /*2950*/  USHF.R.U32.HI UR17, URZ, UR17, UR12 ;  /* 0x00000011ff117299 */ /* 0x000fe4000801160c */
[----:B------:R-:W-:Y:S02]  /*2960*/  USEL UR4, UR38, UR4, !UP0 ;  /* 0x0000000426047287 */ /* 0x000fe4000c000000 */
[----:B------:R-:W-:Y:S02]  /*2970*/  @UP3 USHF.R.U32.HI UR6, URZ, UR9, UR14 ;  /* 0x00000009ff063299 */ /* 0x000fe4000801160e */
[----:B------:R-:W-:Y:S02]  /*2980*/  UIMAD UR7, UR39, UR5, URZ ;  /* 0x00000005270772a4 */ /* 0x000fe4000f8e02ff */
[----:B------:R-:W-:Y:S02]  /*2990*/  USEL UR5, UR42, UR17, !UP2 ;  /* 0x000000112a057287 */ /* 0x000fe4000d000000 */
[----:B------:R-:W-:-:S02]  /*29a0*/  UIMAD UR10, UR39, UR6, URZ ;  /* 0x00000006270a72a4 */ /* 0x000fc4000f8e02ff */
[----:B------:R-:W-:Y:S02]  /*29b0*/  UISETP.GE.AND UP0, UPT, UR4, UR7, UPT ;  /* 0x000000070400728c */ /* 0x000fe4000bf06270 */
[----:B------:R-:W-:Y:S02]  /*29c0*/  UIMAD.WIDE.U32 UR12, UR4, UR8, URZ ;  /* 0x00000008040c72a5 */ /* 0x000fe4000f8e00ff */
[----:B------:R-:W-:Y:S02]  /*29d0*/  UISETP.GE.OR UP0, UPT, UR5, UR10, UP0 ;  /* 0x0000000a0500728c */ /* 0x000fe40008706670 */
[----:B------:R-:W-:Y:S02]  /*29e0*/  UIMAD.WIDE.U32 UR10, UR5, UR8, URZ ;  /* 0x00000008050a72a5 */ /* 0x000fe4000f8e00ff */
[----:B------:R-:W-:Y:S01]  /*29f0*/  UIADD3 UR12, UPT, UPT, -UR4, URZ, URZ ;  /* 0x000000ff040c7290 */ /* 0x000fe2000fffe1ff */
[----:B------:R-:W-:Y:S01]  /*2a00*/  UMOV UR8, UR13 ;  /* 0x0000000d00087c82 */ /* 0x000fe20008000000 */
[----:B------:R-:W-:-:S02]  /*2a10*/  UIADD3 UR10, UPT, UPT, -UR5, URZ, URZ ;  /* 0x000000ff050a7290 */ /* 0x000fc4000fffe1ff */
[----:B------:R-:W-:-:S03]  /*2a20*/  USHF.R.U32.HI UR8, URZ, UR9, UR8 ;  /* 0x00000009ff087299 */ /* 0x000fc60008011608 */
[----:B------:R-:W-:Y:S01]  /*2a30*/  @!UP0 UMOV UR7, UR11 ;  /* 0x0000000b00078c82 */ /* 0x000fe20008000000 */
[----:B------:R-:W-:Y:S02]  /*2a40*/  UIMAD UR12, UR18, UR12, UR38 ;  /* 0x0000000c120c72a4 */ /* 0x000fe4000f8e0226 */
[----:B------:R-:W-:Y:S02]  /*2a50*/  USEL UR8, UR4, UR8, !UP3 ;  /* 0x0000000804087287 */ /* 0x000fe4000d800000 */
[----:B------:R-:W-:Y:S02]  /*2a60*/  @!UP0 USHF.R.U32.HI UR7, URZ, UR9, UR7 ;  /* 0x00000009ff078299 */ /* 0x000fe40008011607 */
[----:B------:R-:W-:Y:S02]  /*2a70*/  UIADD3 UR9, UPT, UPT, -UR8, URZ, URZ ;  /* 0x000000ff08097290 */ /* 0x000fe4000fffe1ff */
[----:B------:R-:W-:Y:S02]  /*2a80*/  @!UP0 USEL UR7, UR5, UR7, !UP3 ;  /* 0x0000000705078287 */ /* 0x000fe4000d800000 */
[----:B------:R-:W-:-:S02]  /*2a90*/  UIMAD UR9, UR39, UR9, UR4 ;  /* 0x00000009270972a4 */ /* 0x000fc4000f8e0204 */
[----:B------:R-:W-:Y:S02]  /*2aa0*/  @!UP0 UIADD3 UR8, UPT, UPT, UR8, -UR7, URZ ;  /* 0x8000000708088290 */ /* 0x000fe4000fffe0ff */
[----:B------:R-:W-:Y:S02]  /*2ab0*/  @!UP0 UIMAD UR7, UR9, UR6, UR7 ;  /* 0x00000006090782a4 */ /* 0x000fe4000f8e0207 */
[----:B------:R-:W-:Y:S02]  /*2ac0*/  @!UP0 UIMAD UR4, UR39, UR8, UR5 ;  /* 0x00000008270482a4 */ /* 0x000fe4000f8e0205 */
[----:B------:R-:W-:Y:S02]  /*2ad0*/  UIMAD UR6, UR20, UR10, UR42 ;  /* 0x0000000a140672a4 */ /* 0x000fe4000f8e022a */
[----:B------:R-:W-:Y:S01]  /*2ae0*/  UIMAD UR38, UR4, UR18, UR12 ;  /* 0x00000012042672a4 */ /* 0x000fe2000f8e020c */
[----:B------:R-:W-:Y:S02]  /*2af0*/  @!UP0 UMOV UR5, UR7 ;  /* 0x0000000700058c82 */ /* 0x000fe40008000000 */
[----:B------:R-:W-:-:S12]  /*2b00*/  UIMAD UR42, UR5, UR20, UR6 ;  /* 0x00000014052a72a4 */ /* 0x000fd8000f8e0206 */
.L_x_38:
[----:B------:R-:W1:Y:S02]  /*2b10*/  LDCU UR4, c[0x0][0xb30] ;  /* 0x00016600ff0477ac */ /* 0x000e640008000800 */
[----:B-1----:R-:W-:-:S09]  /*2b20*/  UISETP.NE.AND UP0, UPT, UR4, 0x1, UPT ;  /* 0x000000010400788c */ /* 0x002fd2000bf05270 */
[----:B------:R-:W-:Y:S05]  /*2b30*/  BRA.U UP0, `(.L_x_39) ;  /* 0x0000000100447547 */ /* 0x000fea000b800000 */
[----:B------:R-:W1:Y:S01]  /*2b40*/  LDCU.128 UR8, c[0x0][0xb10] ;  /* 0x00016200ff0877ac */ /* 0x000e620008000c00 */
[----:B------:R-:W2:Y:S01]  /*2b50*/  LDCU UR12, c[0x0][0xb0c] ;  /* 0x00016180ff0c77ac */ /* 0x000ea20008000800 */
[----:B------:R-:W3:Y:S01]  /*2b60*/  LDCU UR13, c[0x0][0xb20] ;  /* 0x00016400ff0d77ac */ /* 0x000ee20008000800 */
[----:B-1----:R-:W-:Y:S02]  /*2b70*/  UIMAD.WIDE.U32 UR6, UR42, UR8, URZ ;  /* 0x000000082a0672a5 */ /* 0x002fe4000f8e00ff */
[----:B------:R-:W-:Y:S02]  /*2b80*/  UIMAD.WIDE.U32 UR4, UR38, UR11, URZ ;  /* 0x0000000b260472a5 */ /* 0x000fe4000f8e00ff */
[----:B--2---:R-:W-:Y:S02]  /*2b90*/  UISETP.NE.AND UP2, UPT, UR12, 0x1, UPT ;  /* 0x000000010c00788c */ /* 0x004fe4000bf45270 */
[----:B------:R-:W-:Y:S01]  /*2ba0*/  UISETP.NE.AND UP0, UPT, UR10, 0x1, UPT ;  /* 0x000000010a00788c */ /* 0x000fe2000bf05270 */
[----:B------:R-:W-:-:S02]  /*2bb0*/  UMOV UR6, UR7 ;  /* 0x0000000700067c82 */ /* 0x000fc40008000000 */
[----:B------:R-:W-:Y:S01]  /*2bc0*/  UMOV UR4, UR5 ;  /* 0x0000000500047c82 */ /* 0x000fe20008000000 */
[----:B------:R-:W-:Y:S02]  /*2bd0*/  USHF.R.U32.HI UR6, URZ, UR9, UR6 ;  /* 0x00000009ff067299 */ /* 0x000fe40008011606 */
[----:B---3--:R-:W-:Y:S02]  /*2be0*/  USHF.R.U32.HI UR4, URZ, UR13, UR4 ;  /* 0x0000000dff047299 */ /* 0x008fe40008011604 */
[----:B------:R-:W-:Y:S02]  /*2bf0*/  USEL UR5, UR42, UR6, !UP2 ;  /* 0x000000062a057287 */ /* 0x000fe4000d000000 */
[----:B------:R-:W-:-:S04]  /*2c00*/  USEL UR4, UR38, UR4, !UP0 ;  /* 0x0000000426047287 */ /* 0x000fc8000c000000 */
[----:B------:R-:W-:Y:S02]  /*2c10*/  UIADD3 UR6, UPT, UPT, UR5, -UR4, URZ ;  /* 0x8000000405067290 */ /* 0x000fe4000fffe0ff */
[----:B------:R-:W-:Y:S02]  /*2c20*/  UIADD3 UR4, UPT, UPT, -UR5, UR4, URZ ;  /* 0x0000000405047290 */ /* 0x000fe4000fffe1ff */
[----:B------:R-:W-:Y:S02]  /*2c30*/  UIMAD UR38, UR6, UR10, UR38 ;  /* 0x0000000a062672a4 */ /* 0x000fe4000f8e0226 */
[----:B------:R-:W-:-:S12]  /*2c40*/  UIMAD UR42, UR4, UR12, UR42 ;  /* 0x0000000c042a72a4 */ /* 0x000fd8000f8e022a */
.L_x_39:
[----:B------:R-:W-:Y:S01]  /*2c50*/  R2UR UR5, R94 ;  /* 0x000000005e0572ca */ /* 0x000fe200000e0000 */
[----:B------:R-:W-:Y:S01]  /*2c60*/  UMOV UR27, UR34 ;  /* 0x00000022001b7c82 */ /* 0x000fe20008000000 */
[----:B------:R-:W-:Y:S02]  /*2c70*/  R2UR UR4, R93 ;  /* 0x000000005d0472ca */ /* 0x000fe400000e0000 */
[----:B------:R-:W-:Y:S02]  /*2c80*/  PLOP3.LUT P1, PT, PT, PT, PT, 0x80, 0x8 ;  /* 0x000000000008781c */ /* 0x000fe40003f2f070 */
[----:B------:R-:W-:-:S07]  /*2c90*/  LOP3.LUT R2, R2, 0x1, RZ, 0x3c, !PT ;  /* 0x0000000102027812 */ /* 0x000fce00078e3cff */
[----:B------:R-:W-:Y:S02]  /*2ca0*/  UIADD3 UR52, UPT, UPT, UR42, UR5, URZ ;  /* 0x000000052a347290 */ /* 0x000fe4000fffe0ff */
[----:B------:R-:W-:Y:S01]  /*2cb0*/  UIADD3 UR28, UPT, UPT, UR38, UR4, URZ ;  /* 0x00000004261c7290 */ /* 0x000fe2000fffe0ff */
[----:B------:R-:W-:Y:S11]  /*2cc0*/  BRA.U UP1, `(.L_x_40) ;  /* 0xffffffed013c7547 */ /* 0x000ff6000b83ffff */
[----:B------:R-:W-:Y:S01]  /*2cd0*/  UIADD3 UR25, UPT, UPT, UR25, 0xa0, URZ ;  /* 0x000000a019197890 */ /* 0x000fe2000fffe0ff */
[----:B------:R-:W-:-:S03]  /*2ce0*/  MOV R3, UR23 ;  /* 0x0000001700037c02 */ /* 0x000fc60008000f00 */
[----:B------:R-:W-:Y:S01]  /*2cf0*/  ULEA UR4, UR26, UR25, 0x3 ;  /* 0x000000191a047291 */ /* 0x000fe2000f8e18ff */
[----:B------:R-:W-:-:S08]  /*2d00*/  SHF.L.U32 R3, R3, 0x1f, RZ ;  /* 0x0000001f03037819 */ /* 0x000fd000000006ff */
[----:B------:R-:W1:Y:S02]  /*2d10*/  SYNCS.PHASECHK.TRANS64.TRYWAIT P0, [UR4], R3 ;  /* 0x00000003ff0075a7 */ /* 0x000e640008001104 */
[----:B-1----:R-:W-:Y:S05]  /*2d20*/  @!P0 BRA `(.L_x_41) ;  /* 0x0000006000c88947 */ /* 0x002fea0003800000 */
.L_x_148:
[----:B------:R-:W-:-:S04]  /*2d30*/  UIADD3 UR4, UPT, UPT, UR26, 0x1, URZ ;  /* 0x000000011a047890 */ /* 0x000fc8000fffe0ff */
[----:B------:R-:W-:-:S04]  /*2d40*/  UISETP.NE.AND UP0, UPT, UR4, 0x14, UPT ;  /* 0x000000140400788c */ /* 0x000fc8000bf05270 */
[----:B------:R-:W-:Y:S02]  /*2d50*/  USEL UR5, URZ, 0x1, UP0 ;  /* 0x00000001ff057887 */ /* 0x000fe40008000000 */
[----:B------:R-:W-:Y:S02]  /*2d60*/  USEL UR4, UR4, URZ, UP0 ;  /* 0x000000ff04047287 */ /* 0x000fe40008000000 */
[----:B------:R-:W-:Y:S02]  /*2d70*/  ULOP3.LUT UR6, UR23, UR5, URZ, 0x3c, !UPT ;  /* 0x0000000517067292 */ /* 0x000fe4000f8e3cff */
[----:B------:R-:W-:-:S04]  /*2d80*/  ULEA UR5, UR4, UR25, 0x3 ;  /* 0x0000001904057291 */ /* 0x000fc8000f8e18ff */
[----:B-1----:R-:W-:-:S04]  /*2d90*/  MOV R3, UR6 ;  /* 0x0000000600037c02 */ /* 0x002fc80008000f00 */
[----:B------:R-:W-:-:S04]  /*2da0*/  SHF.L.U32 R3, R3, 0x1f, RZ ;  /* 0x0000001f03037819 */ /* 0x000fc800000006ff */
[----:B------:R-:W1:Y:S02]  /*2db0*/  SYNCS.PHASECHK.TRANS64.TRYWAIT P0, [UR5], R3 ;  /* 0x00000003ff0075a7 */ /* 0x000e640008001105 */
[----:B-1----:R-:W-:Y:S05]  /*2dc0*/  @!P0 BRA `(.L_x_42) ;  /* 0x0000006000b88947 */ /* 0x002fea0003800000 */
.L_x_150:
        /* <DEDUP_REMOVED lines=10> */
.L_x_152:
        /* <DEDUP_REMOVED lines=10> */
.L_x_154:
        /* <DEDUP_REMOVED lines=10> */
.L_x_156:
        /* <DEDUP_REMOVED lines=10> */
.L_x_158:
        /* <DEDUP_REMOVED lines=10> */
.L_x_160:
        /* <DEDUP_REMOVED lines=10> */
.L_x_162:
        /* <DEDUP_REMOVED lines=10> */
.L_x_164:
        /* <DEDUP_REMOVED lines=10> */
.L_x_166:
        /* <DEDUP_REMOVED lines=10> */
.L_x_168:
        /* <DEDUP_REMOVED lines=10> */
.L_x_170:
        /* <DEDUP_REMOVED lines=10> */
.L_x_172:
        /* <DEDUP_REMOVED lines=10> */
.L_x_174:
        /* <DEDUP_REMOVED lines=10> */
.L_x_176:
        /* <DEDUP_REMOVED lines=10> */
.L_x_178:
        /* <DEDUP_REMOVED lines=10> */
.L_x_180:
        /* <DEDUP_REMOVED lines=10> */
.L_x_182:
        /* <DEDUP_REMOVED lines=10> */
.L_x_184:
[----:B------:R-:W-:-:S04]  /*3870*/  UIADD3 UR4, UPT, UPT, UR4, 0x1, URZ ;  /* 0x0000000104047890 */ /* 0x000fc8000fffe0ff */
[----:B------:R-:W-:-:S04]  /*3880*/  UISETP.NE.AND UP0, UPT, UR4, 0x14, UPT ;  /* 0x000000140400788c */ /* 0x000fc8000bf05270 */
[----:B------:R-:W-:Y:S02]  /*3890*/  USEL UR5, URZ, 0x1, UP0 ;  /* 0x00000001ff057887 */ /* 0x000fe40008000000 */
[----:B------:R-:W-:Y:S02]  /*38a0*/  USEL UR4, UR4, URZ, UP0 ;  /* 0x000000ff04047287 */ /* 0x000fe40008000000 */
[----:B------:R-:W-:Y:S02]  /*38b0*/  ULOP3.LUT UR5, UR6, UR5, URZ, 0x3c, !UPT ;  /* 0x0000000506057292 */ /* 0x000fe4000f8e3cff */
[----:B------:R-:W-:-:S04]  /*38c0*/  ULEA UR4, UR4, UR25, 0x3 ;  /* 0x0000001904047291 */ /* 0x000fc8000f8e18ff */
[----:B------:R-:W-:Y:S02]  /*38d0*/  IMAD.U32 R2, RZ, RZ, UR5 ;  /* 0x00000005ff027e24 */ /* 0x000fe4000f8e00ff */
[----:B-1----:R-:W-:-:S03]  /*38e0*/  MOV R0, UR4 ;  /* 0x0000000400007c02 */ /* 0x002fc60008000f00 */
[----:B------:R-:W-:-:S07]  /*38f0*/  SHF.L.U32 R3, R2, 0x1f, RZ ;  /* 0x0000001f02037819 */ /* 0x000fce00000006ff */
.L_x_60:
[----:B-1----:R1:W2:Y:S02]  /*3900*/  SYNCS.PHASECHK.TRANS64.TRYWAIT P0, [R0+URZ], R3 ;  /* 0x00000003000075a7 */ /* 0x0022a400080011ff */
[----:B--2---:R-:W-:Y:S05]  /*3910*/  @!P0 NANOSLEEP.SYNCS 0x989680 ;  /* 0x009896800000895d */ /* 0x004fea0003900000 */
[----:B------:R-:W2:Y:S02]  /*3920*/  @!P0 SYNCS.PHASECHK.TRANS64 P0, [R0+URZ], R3 ;  /* 0x00000003000085a7 */ /* 0x000ea400080010ff */
[----:B--2---:R-:W-:Y:S05]  /*3930*/  @P0 EXIT ;  /* 0x000000000000094d */ /* 0x004fea0003800000 */
[----:B------:R-:W-:Y:S05]  /*3940*/  BRA `(.L_x_60) ;  /* 0xfffffffc00ec7947 */ /* 0x000fea000383ffff */
.L_x_22:
[----:B------:R-:W2:Y:S02]  /*3950*/  S2UR UR4, SR_CgaCtaId ;  /* 0x00000000000479c3 */ /* 0x000ea40000008800 */
[----:B--2---:R-:W-:-:S04]  /*3960*/  UISETP.NE.AND UP0, UPT, UR4, URZ, UPT ;  /* 0x000000ff0400728c */ /* 0x004fc8000bf05270 */
[----:B------:R-:W-:-:S09]  /*3970*/  UISETP.NE.OR UP0, UPT, UR18, 0x1, UP0 ;  /* 0x000000011200788c */ /* 0x000fd20008705670 */
[----:B------:R-:W-:Y:S05]  /*3980*/  BRA.U UP0, `(.L_x_61) ;  /* 0x0000000100b47547 */ /* 0x000fea000b800000 */
[----:B------:R-:W2:Y:S01]  /*3990*/  S2UR UR5, SR_CgaCtaId ;  /* 0x00000000000579c3 */ /* 0x000ea20000008800 */
[----:B------:R-:W-:Y:S01]  /*39a0*/  UMOV UR4, 0x400 ;  /* 0x0000040000047882 */ /* 0x000fe20000000000 */
[----:B------:R-:W-:Y:S01]  /*39b0*/  HFMA2 R2, -RZ, RZ, 0, 5.9604644775390625e-08 ;  /* 0x00000001ff027431 */ /* 0x000fe200000001ff */
[----:B------:R-:W-:Y:S01]  /*39c0*/  ISETP.GE.U32.AND P0, PT, R3, 0x2, PT ;  /* 0x000000020300780c */ /* 0x000fe20003f06070 */
[----:B------:R-:W-:Y:S01]  /*39d0*/  IMAD.MOV.U32 R8, RZ, RZ, RZ ;  /* 0x000000ffff087224 */ /* 0x000fe200078e00ff */
[----:B--2---:R-:W-:-:S04]  /*39e0*/  ULEA UR4, UR5, UR4, 0x18 ;  /* 0x0000000405047291 */ /* 0x004fc8000f8ec0ff */
[----:B------:R-:W-:Y:S02]  /*39f0*/  UIADD3 UR5, UPT, UPT, UR4, 0x188, URZ ;  /* 0x0000018804057890 */ /* 0x000fe4000fffe0ff */
[----:B------:R-:W-:Y:S02]  /*3a00*/  UIADD3 UR8, UPT, UPT, UR4, 0x180, URZ ;  /* 0x0000018004087890 */ /* 0x000fe4000fffe0ff */
[----:B------:R-:W-:-:S12]  /*3a10*/  UPRMT UR5, URZ, 0x654, UR5 ;  /* 0x00000654ff057896 */ /* 0x000fd80008000005 */
.L_x_64:
[----:B------:R-:W-:Y:S01]  /*3a20*/  SHF.L.U32 R7, R2, 0x1f, RZ ;  /* 0x0000001f02077819 */ /* 0x000fe200000006ff */
[----:B------:R-:W-:Y:S02]  /*3a30*/  IMAD.U32 R4, RZ, RZ, UR8 ;  /* 0x00000008ff047e24 */ /* 0x000fe4000f8e00ff */
[----:B------:R-:W-:Y:S01]  /*3a40*/  @!P0 IMAD.MOV.U32 R5, RZ, RZ, 0x10 ;  /* 0x00000010ff058424 */ /* 0x000fe200078e00ff */
[----:B------:R-:W2:Y:S02]  /*3a50*/  SYNCS.PHASECHK.TRANS64.TRYWAIT P1, [UR4+0x188], R7 ;  /* 0x00018807ff0075a7 */ /* 0x000ea40008021104 */
[----:B------:R-:W-:-:S04]  /*3a60*/  PRMT R9, R3, 0x654, R4 ;  /* 0x0000065403097816 */ /* 0x000fc80000000004 */
[----:B------:R-:W-:Y:S01]  /*3a70*/  SEL R0, R9, R0, !P0 ;  /* 0x0000000009007207 */ /* 0x000fe20004000000 */
[----:B--2---:R-:W-:Y:S06]  /*3a80*/  @!P1 BRA `(.L_x_62) ;  /* 0x0000005c00389947 */ /* 0x004fec0003800000 */
.L_x_186:
[----:B------:R-:W-:Y:S01]  /*3a90*/  UIADD3 UR6, UPT, UPT, UR4, 0x1c0, URZ ;  /* 0x000001c004067890 */ /* 0x000fe2000fffe0ff */
[----:B------:R3:W-:Y:S01]  /*3aa0*/  @!P0 SYNCS.ARRIVE.TRANS64.RED RZ, [R0+URZ], R5 ;  /* 0x0000000500ff89a7 */ /* 0x0007e200080004ff */
[----:B------:R-:W-:Y:S01]  /*3ab0*/  UIADD3 UR7, UPT, UPT, UR4, 0x180, URZ ;  /* 0x0000018004077890 */ /* 0x000fe2000fffe0ff */
[----:B------:R-:W-:-:S08]  /*3ac0*/  LOP3.LUT R2, R2, 0x1, RZ, 0x3c, !PT ;  /* 0x0000000102027812 */ /* 0x000fd000078e3cff */
[----:B------:R-:W-:Y:S06]  /*3ad0*/  UGETNEXTWORKID.BROADCAST [UR6], [UR7] ;  /* 0x00000000060073ca */ /* 0x000fec0008000100 */
[----:B---3--:R-:W-:-:S04]  /*3ae0*/  SHF.L.U32 R5, R8, 0x1f, RZ ;  /* 0x0000001f08057819 */ /* 0x008fc800000006ff */
[----:B------:R-:W3:Y:S02]  /*3af0*/  SYNCS.PHASECHK.TRANS64.TRYWAIT P1, [UR4+0x180], R5 ;  /* 0x00018005ff0075a7 */ /* 0x000ee40008021104 */
[----:B---3--:R-:W-:Y:S05]  /*3b00*/  @!P1 BRA `(.L_x_63) ;  /* 0x0000005c00309947 */ /* 0x008fea0003800000 */
.L_x_188:
[----:B--2---:R-:W2:Y:S01]  /*3b10*/  LDS.128 R4, [UR4+0x1c0] ;  /* 0x0001c004ff047984 */ /* 0x004ea20008000c00 */
[----:B------:R-:W-:Y:S01]  /*3b20*/  LOP3.LUT R8, R8, 0x1, RZ, 0x3c, !PT ;  /* 0x0000000108087812 */ /* 0x000fe200078e3cff */
[----:B------:R-:W-:Y:S01]  /*3b30*/  @!PT LDS RZ, [RZ] ;  /* 0x00000000fffff984 */ /* 0x000fe20000000800 */
[----:B------:R-:W-:Y:S01]  /*3b40*/  @!PT LDS RZ, [RZ] ;  /* 0x00000000fffff984 */ /* 0x000fe20000000800 */
[----:B------:R-:W-:Y:S01]  /*3b50*/  @!PT LDS RZ, [RZ] ;  /* 0x00000000fffff984 */ /* 0x000fe20000000800 */
[----:B------:R-:W-:Y:S01]  /*3b60*/  @!PT LDS RZ, [RZ] ;  /* 0x00000000fffff984 */ /* 0x000fe20000000800 */
[----:B------:R3:W-:Y:S06]  /*3b70*/  MEMBAR.ALL.CTA ;  /* 0x0000000000007992 */ /* 0x0007ec0000008000 */
[----:B---3--:R-:W3:Y:S02]  /*3b80*/  FENCE.VIEW.ASYNC.S ;  /* 0x00000000000073c6 */ /* 0x008ee40000000000 */
[----:B---3--:R-:W-:Y:S01]  /*3b90*/  SYNCS.ARRIVE.TRANS64.RED.A1T0 RZ, [UR5], RZ ;  /* 0x000000ffffff79a7 */ /* 0x008fe20008100405 */
[----:B--2---:R-:W-:-:S13]  /*3ba0*/  LOP3.LUT P1, RZ, R6, 0x1, RZ, 0xc0, !PT ;  /* 0x0000000106ff7812 */ /* 0x004fda000782c0ff */
[----:B------:R-:W-:Y:S05]  /*3bb0*/  @P1 BRA `(.L_x_64) ;  /* 0xfffffffc00981947 */ /* 0x000fea000383ffff */
[----:B------:R-:W-:-:S04]  /*3bc0*/  SHF.L.U32 R0, R2, 0x1f, RZ ;  /* 0x0000001f02007819 */ /* 0x000fc800000006ff */
[----:B------:R-:W2:Y:S02]  /*3bd0*/  SYNCS.PHASECHK.TRANS64 P0, [UR4+0x188], R0 ;  /* 0x00018800ff0075a7 */ /* 0x000ea40008001004 */
[----:B-12---:R-:W-:Y:S05]  /*3be0*/  @P0 EXIT ;  /* 0x000000000000094d */ /* 0x006fea0003800000 */
[----:B------:R-:W-:-:S07]  /*3bf0*/  MOV R0, UR4 ;  /* 0x0000000400007c02 */ /* 0x000fce0008000f00 */
.L_x_65:
[----:B-1----:R-:W-:-:S04]  /*3c00*/  SHF.L.U32 R3, R2, 0x1f, RZ ;  /* 0x0000001f02037819 */ /* 0x002fc800000006ff */
[----:B------:R1:W2:Y:S03]  /*3c10*/  SYNCS.PHASECHK.TRANS64.TRYWAIT P0, [R0+URZ+0x188], R3 ;  /* 0x00018803000075a7 */ /* 0x0002a600080011ff */
[----:B--2---:R-:W-:Y:S05]  /*3c20*/  @!P0 NANOSLEEP.SYNCS 0x989680 ;  /* 0x009896800000895d */ /* 0x004fea0003900000 */
[----:B------:R-:W2:Y:S02]  /*3c30*/  @!P0 SYNCS.PHASECHK.TRANS64 P0, [R0+URZ+0x188], R3 ;  /* 0x00018803000085a7 */ /* 0x000ea400080010ff */
[----:B--2---:R-:W-:Y:S05]  /*3c40*/  @P0 EXIT ;  /* 0x000000000000094d */ /* 0x004fea0003800000 */
[----:B------:R-:W-:Y:S05]  /*3c50*/  BRA `(.L_x_65) ;  /* 0xfffffffc00e87947 */ /* 0x000fea000383ffff */
.L_x_61:
[----:B------:R-:W-:Y:S05]  /*3c60*/  BRA.U UP4, `(.L_x_66) ;  /* 0x0000001104647547 */ /* 0x000fea000b800000 */
[----:B------:R-:W2:Y:S01]  /*3c70*/  S2UR UR4, SR_CgaCtaId ;  /* 0x00000000000479c3 */ /* 0x000ea20000008800 */
[----:B------:R-:W-:Y:S01]  /*3c80*/  UMOV UR5, 0x40 ;  /* 0x0000004000057882 */ /* 0x000fe20000000000 */
[----:B------:R-:W-:Y:S01]  /*3c90*/  NOP ;  /* 0x0000000000007918 */ /* 0x000fe20000000000 */
[----:B------:R-:W-:Y:S01]  /*3ca0*/  UMOV UR6, 0x400 ;  /* 0x0000040000067882 */ /* 0x000fe20000000000 */
[----:B--2---:R-:W-:Y:S02]  /*3cb0*/  ULEA UR5, UR4, UR5, 0x18 ;  /* 0x0000000504057291 */ /* 0x004fe4000f8ec0ff */
[----:B------:R-:W-:-:S07]  /*3cc0*/  ULEA UR6, UR4, UR6, 0x18 ;  /* 0x0000000604067291 */ /* 0x000fce000f8ec0ff */
[----:B------:R-:W2:Y:S02]  /*3cd0*/  LDS.U8 R3, [UR5+0x1c] ;  /* 0x00001c05ff037984 */ /* 0x000ea40008000000 */
[----:B--2---:R-:W-:-:S13]  /*3ce0*/  ISETP.NE.AND P0, PT, R3, RZ, PT ;  /* 0x000000ff0300720c */ /* 0x004fda0003f05270 */
[----:B------:R-:W-:Y:S05]  /*3cf0*/  @P0 BRA `(.L_x_67) ;  /* 0x0000000400080947 */ /* 0x000fea0003800000 */
[----:B------:R-:W-:Y:S02]  /*3d00*/  UISETP.NE.U32.AND UP1, UPT, UR31, 0x1, UPT ;  /* 0x000000011f00788c */ /* 0x000fe4000bf25070 */
[----:B------:R-:W-:-:S07]  /*3d10*/  UIADD3 UR7, UPT, UPT, UR5, 0x8, URZ ;  /* 0x0000000805077890 */ /* 0x000fce000fffe0ff */
[----:B------:R-:W-:Y:S05]  /*3d20*/  BRA.U !UP1, `(.L_x_68) ;  /* 0x00000001099c7547 */ /* 0x000fea000b800000 */
[----:B------:R-:W-:Y:S01]  /*3d30*/  ELECT P0, URZ, PT ;  /* 0x0000000000ff782f */ /* 0x000fe20003800000 */
[----:B------:R-:W-:-:S12]  /*3d40*/  BSSY B0, `(.L_x_68) ;  /* 0x0000025000007945 */ /* 0x000fd80003800000 */
[----:B------:R-:W-:Y:S05]  /*3d50*/  @!P0 BRA `(.L_x_69) ;  /* 0x00000000008c8947 */ /* 0x000fea0003800000 */
[----:B------:R-:W-:-:S05]  /*3d60*/  UMOV UR4, 0x10 ;  /* 0x0000001000047882 */ /* 0x000fca0000000000 */
[----:B------:R-:W-:Y:S04]  /*3d70*/  DEPBAR.LE SB2, 0x36 ;  /* 0x0000ad800000791a */ /* 0x000fe80000000000 */
[----:B------:R-:W2:Y:S02]  /*3d80*/  UTCATOMSWS.2CTA.FIND_AND_SET.ALIGN UP0, UR4, UR4 ;  /* 0x00000004000475e3 */ /* 0x000ea40008200800 */
[----:B--2---:R-:W-:Y:S01]  /*3d90*/  MOV R10, UR4 ;  /* 0x00000004000a7c02 */ /* 0x004fe20008000f00 */
[----:B------:R-:W-:Y:S06]  /*3da0*/  BRA.U UP0, `(.L_x_70) ;  /* 0x0000000100187547 */ /* 0x000fec000b800000 */
.L_x_71:
[----:B------:R-:W-:Y:S05]  /*3db0*/  NANOSLEEP 0x64 ;  /* 0x000000640000795d */ /* 0x000fea0003800000 */
[----:B------:R-:W-:-:S05]  /*3dc0*/  UMOV UR4, 0x10 ;  /* 0x0000001000047882 */ /* 0x000fca0000000000 */
[----:B------:R-:W-:Y:S04]  /*3dd0*/  DEPBAR.LE SB2, 0x36 ;  /* 0x0000ad800000791a */ /* 0x000fe80000000000 */
[----:B------:R-:W2:Y:S02]  /*3de0*/  UTCATOMSWS.2CTA.FIND_AND_SET.ALIGN UP0, UR4, UR4 ;  /* 0x00000004000475e3 */ /* 0x000ea40008200800 */
[----:B--2---:R-:W-:Y:S01]  /*3df0*/  MOV R10, UR4 ;  /* 0x00000004000a7c02 */ /* 0x004fe20008000f00 */
[----:B------:R-:W-:Y:S05]  /*3e00*/  BRA.U !UP0, `(.L_x_71) ;  /* 0xfffffffd08e87547 */ /* 0x000fea000b83ffff */
.L_x_70:
[----:B------:R-:W2:Y:S01]  /*3e10*/  LDS R6, [UR5+0x10] ;  /* 0x00001005ff067984 */ /* 0x000ea20008000800 */
[----:B------:R-:W-:Y:S01]  /*3e20*/  IMAD.U32 R3, RZ, RZ, UR6 ;  /* 0x00000006ff037e24 */ /* 0x000fe2000f8e00ff */
[----:B------:R-:W-:-:S03]  /*3e30*/  MOV R4, UR30 ;  /* 0x0000001e00047c02 */ /* 0x000fc60008000f00 */
[----:B------:R-:W-:Y:S01]  /*3e40*/  VIADD R3, R3, 0x1d0 ;  /* 0x000001d003037836 */ /* 0x000fe20000000000 */
[----:B--2---:R-:W-:-:S04]  /*3e50*/  SHF.L.U32 R6, R6, 0x1f, RZ ;  /* 0x0000001f06067819 */ /* 0x004fc800000006ff */
[----:B------:R-:W2:Y:S02]  /*3e60*/  SYNCS.PHASECHK.TRANS64.TRYWAIT P0, [UR5+0x8], R6 ;  /* 0x00000806ff0075a7 */ /* 0x000ea40008001105 */
[----:B--2---:R-:W-:Y:S05]  /*3e70*/  @P0 BRA `(.L_x_72) ;  /* 0x0000000000080947 */ /* 0x004fea0003800000 */
[----:B------:R-:W2:Y:S02]  /*3e80*/  SYNCS.PHASECHK.TRANS64.TRYWAIT P0, [UR5+0x8], R6 ;  /* 0x00000806ff0075a7 */ /* 0x000ea40008001105 */
[----:B--2---:R-:W-:Y:S05]  /*3e90*/  @!P0 BRA `(.L_x_73) ;  /* 0x0000005800648947 */ /* 0x004fea0003800000 */
.L_x_72:
[----:B------:R-:W-:Y:S01]  /*3ea0*/  PRMT R4, R4, 0x654, R3 ;  /* 0x0000065404047816 */ /* 0x000fe20000000003 */
[----:B------:R-:W-:Y:S01]  /*3eb0*/  HFMA2 R3, -RZ, RZ, 0, 5.9604644775390625e-08 ;  /* 0x00000001ff037431 */ /* 0x000fe200000001ff */
[----:B------:R-:W-:Y:S01]  /*3ec0*/  UPRMT UR4, UR30, 0x654, UR7 ;  /* 0x000006541e047896 */ /* 0x000fe20008000007 */
[----:B------:R-:W-:Y:S02]  /*3ed0*/  IMAD.MOV.U32 R7, RZ, RZ, 0xffff ;  /* 0x0000ffffff077424 */ /* 0x000fe400078e00ff */
[----:B--2---:R-:W-:Y:S02]  /*3ee0*/  IMAD.MOV.U32 R6, RZ, RZ, 0x4 ;  /* 0x00000004ff067424 */ /* 0x004fe400078e00ff */
[----:B------:R-:W-:Y:S01]  /*3ef0*/  IMAD.SHL.U32 R9, R10, 0x20, RZ ;  /* 0x000000200a097824 */ /* 0x000fe200078e00ff */
[----:B------:R-:W-:Y:S02]  /*3f00*/  MOV R5, UR4 ;  /* 0x0000000400057c02 */ /* 0x000fe40008000f00 */
[-C--:B------:R-:W-:Y:S01]  /*3f10*/  SHF.L.U32 R8, R7, R10.reuse, RZ ;  /* 0x0000000a07087219 */ /* 0x080fe200000006ff */
[----:B------:R2:W-:Y:S01]  /*3f20*/  SYNCS.ARRIVE.TRANS64.RED RZ, [UR4], R6 ;  /* 0x00000006ffff79a7 */ /* 0x0005e20008000404 */
[----:B------:R-:W-:Y:S01]  /*3f30*/  SHF.L.U32 R7, R3, R10, RZ ;  /* 0x0000000a03077219 */ /* 0x000fe200000006ff */
[----:B------:R2:W-:Y:S04]  /*3f40*/  STS [UR6+0x1d0], R9 ;  /* 0x0001d009ff007988 */ /* 0x0005e80008000806 */
[----:B------:R2:W-:Y:S04]  /*3f50*/  STAS [R4.64], R10 ;  /* 0x0000000a04007dbd */ /* 0x0005e8000c0008ff */
[----:B------:R2:W-:Y:S04]  /*3f60*/  ATOMS.OR RZ, [UR5+0x14], R8 ;  /* 0x00001408ffff798c */ /* 0x0005e8000b000005 */
[----:B------:R2:W-:Y:S04]  /*3f70*/  ATOMS.OR RZ, [UR5+0x18], R7 ;  /* 0x00001807ffff798c */ /* 0x0005e8000b000005 */
[----:B------:R2:W-:Y:S02]  /*3f80*/  ATOMS.XOR RZ, [UR5+0x10], R3 ;  /* 0x00001003ffff798c */ /* 0x0005e4000b800005 */
.L_x_69:
[----:B-1----:R-:W-:Y:S05]  /*3f90*/  BSYNC B0 ;  /* 0x0000000000007941 */ /* 0x002fea0003800000 */
.L_x_68:
[----:B------:R-:W-:Y:S05]  /*3fa0*/  BRA.U UP1, `(.L_x_74) ;  /* 0x00000001016c7547 */ /* 0x000fea000b800000 */
[----:B------:R-:W-:-:S03]  /*3fb0*/  UMOV UR4, 0xffffffff ;  /* 0xffffffff00047882 */ /* 0x000fc60000000000 */
[----:B------:R-:W-:Y:S05]  /*3fc0*/  BRA.DIV UR4, `(.L_x_75) ;  /* 0x0000005a04307947 */ /* 0x000fea000b800000 */
[----:B------:R-:W-:-:S13]  /*3fd0*/  ELECT P6, URZ, PT ;  /* 0x0000000000ff782f */ /* 0x000fda00038c0000 */
.L_x_191:
[----:B------:R-:W-:Y:S05]  /*3fe0*/  @!P6 BRA `(.L_x_74) ;  /* 0x00000000005ce947 */ /* 0x000fea0003800000 */
[----:B--2---:R-:W2:Y:S02]  /*3ff0*/  LDS R4, [UR5+0x10] ;  /* 0x00001005ff047984 */ /* 0x004ea40008000800 */
[----:B--2---:R-:W-:-:S04]  /*4000*/  SHF.L.U32 R4, R4, 0x1f, RZ ;  /* 0x0000001f04047819 */ /* 0x004fc800000006ff */
[----:B------:R-:W2:Y:S02]  /*4010*/  SYNCS.PHASECHK.TRANS64.TRYWAIT P0, [UR5+0x8], R4 ;  /* 0x00000804ff0075a7 */ /* 0x000ea40008001105 */
[----:B--2---:R-:W-:Y:S05]  /*4020*/  @P0 BRA `(.L_x_76) ;  /* 0x0000000000080947 */ /* 0x004fea0003800000 */
[----:B------:R-:W2:Y:S02]  /*4030*/  SYNCS.PHASECHK.TRANS64.TRYWAIT P0, [UR5+0x8], R4 ;  /* 0x00000804ff0075a7 */ /* 0x000ea40008001105 */
[----:B--2---:R-:W-:Y:S05]  /*4040*/  @!P0 BRA `(.L_x_77) ;  /* 0x0000005800308947 */ /* 0x004fea0003800000 */
.L_x_76:
[----:B------:R-:W3:Y:S01]  /*4050*/  LDS R6, [UR6+0x1d0] ;  /* 0x0001d006ff067984 */ /* 0x000ee20008000800 */
[----:B--2---:R-:W-:Y:S02]  /*4060*/  HFMA2 R3, -RZ, RZ, 0, 5.9604644775390625e-08 ;  /* 0x00000001ff037431 */ /* 0x004fe400000001ff */
[----:B------:R-:W-:Y:S01]  /*4070*/  IMAD.MOV.U32 R4, RZ, RZ, 0xffff ;  /* 0x0000ffffff047424 */ /* 0x000fe200078e00ff */
[----:B------:R-:W-:Y:S01]  /*4080*/  UPRMT UR4, UR30, 0x654, UR7 ;  /* 0x000006541e047896 */ /* 0x000fe20008000007 */
[----:B---3--:R-:W-:-:S03]  /*4090*/  IMAD.SHL.U32 R5, R6, 0x20, RZ ;  /* 0x0000002006057824 */ /* 0x008fc600078e00ff */
[-C--:B------:R-:W-:Y:S02]  /*40a0*/  SHF.L.U32 R4, R4, R6.reuse, RZ ;  /* 0x0000000604047219 */ /* 0x080fe400000006ff */
[----:B------:R-:W-:Y:S01]  /*40b0*/  SHF.L.U32 R6, R3, R6, RZ ;  /* 0x0000000603067219 */ /* 0x000fe200000006ff */
[----:B------:R3:W-:Y:S04]  /*40c0*/  STS [UR6+0x1d0], R5 ;  /* 0x0001d005ff007988 */ /* 0x0007e80008000806 */
[----:B------:R3:W-:Y:S04]  /*40d0*/  ATOMS.OR RZ, [UR5+0x14], R4 ;  /* 0x00001404ffff798c */ /* 0x0007e8000b000005 */
[----:B------:R3:W-:Y:S01]  /*40e0*/  ATOMS.OR RZ, [UR5+0x18], R6 ;  /* 0x00001806ffff798c */ /* 0x0007e2000b000005 */
[----:B------:R-:W-:Y:S03]  /*40f0*/  SYNCS.ARRIVE.TRANS64.RED.A1T0 RZ, [UR4], RZ ;  /* 0x000000ffffff79a7 */ /* 0x000fe60008100404 */
[----:B------:R3:W-:Y:S01]  /*4100*/  ATOMS.XOR RZ, [UR5+0x10], R3 ;  /* 0x00001003ffff798c */ /* 0x0007e2000b800005 */
[----:B------:R-:W-:Y:S05]  /*4110*/  BRA `(.L_x_74) ;  /* 0x0000000000107947 */ /* 0x000fea0003800000 */
.L_x_67:
[----:B------:R-:W-:Y:S02]  /*4120*/  MOV R3, 0xffffffff ;  /* 0xffffffff00037802 */ /* 0x000fe40000000f00 */
[----:B------:R-:W-:-:S03]  /*4130*/  MOV R4, 0x4160 ;  /* 0x0000416000047802 */ /* 0x000fc60000000f00 */
[----:B------:R2:W-:Y:S04]  /*4140*/  STS [UR6+0x1d0], R3 ;  /* 0x0001d003ff007988 */ /* 0x0005e80008000806 */
[----:B-12--5:R-:W-:Y:S05]  /*4150*/  CALL.REL.NOINC `($__internal_1_$__cuda_sm10x_tcgen05_guardrail_trap_phase_invalid_during_alloc) ;  /* 0x0000005c006c7944 */ /* 0x026fea0003c00000 */
.L_x_74:
[----:B------:R-:W-:Y:S05]  /*4160*/  WARPSYNC.ALL ;  /* 0x0000000000007948 */ /* 0x000fea0003800000 */
[----:B------:R-:W4:Y:S01]  /*4170*/  S2UR UR17, SR_CgaCtaId ;  /* 0x00000000001179c3 */ /* 0x000f220000008800 */
[----:B------:R-:W-:Y:S01]  /*4180*/  UMOV UR4, 0x400 ;  /* 0x0000040000047882 */ /* 0x000fe20000000000 */
[----:B------:R-:W-:-:S06]  /*4190*/  NOP ;  /* 0x0000000000007918 */ /* 0x000fcc0000000000 */
[----:B------:R-:W-:Y:S06]  /*41a0*/  BAR.ARV 0x6, 0xa0 ;  /* 0x0182800000007b1d */ /* 0x000fec0000002000 */
[----:B------:R-:W1:Y:S01]  /*41b0*/  LDCU.64 UR6, c[0x0][0x388] ;  /* 0x00007100ff0677ac */ /* 0x000e620008000a00 */
[----:B------:R-:W-:Y:S01]  /*41c0*/  LOP3.LUT R2, R2, 0xffff, RZ, 0xc0, !PT ;  /* 0x0000ffff02027812 */ /* 0x000fe200078ec0ff */
[----:B--2---:R-:W-:Y:S01]  /*41d0*/  IMAD.MOV.U32 R8, RZ, RZ, 0x1 ;  /* 0x00000001ff087424 */ /* 0x004fe200078e00ff */
[----:B------:R-:W-:Y:S01]  /*41e0*/  LOP3.LUT R0, R0, 0xffff, RZ, 0xc0, !PT ;  /* 0x0000ffff00007812 */ /* 0x000fe200078ec0ff */
[----:B------:R-:W-:Y:S01]  /*41f0*/  UMOV UR21, URZ ;  /* 0x000000ff00157c82 */ /* 0x000fe20008000000 */
[----:B------:R-:W-:Y:S01]  /*4200*/  R2UR UR18, R2 ;  /* 0x00000000021272ca */ /* 0x000fe200000e0000 */
[----:B------:R-:W-:Y:S01]  /*4210*/  IMAD.MOV.U32 R2, RZ, RZ, RZ ;  /* 0x000000ffff027224 */ /* 0x000fe200078e00ff */
[----:B------:R-:W-:Y:S01]  /*4220*/  R2UR UR23, R0 ;  /* 0x00000000001772ca */ /* 0x000fe200000e0000 */
[----:B------:R-:W-:Y:S01]  /*4230*/  IMAD.MOV.U32 R0, RZ, RZ, RZ ;  /* 0x000000ffff007224 */ /* 0x000fe200078e00ff */
[----:B------:R-:W-:-:S02]  /*4240*/  UISETP.NE.AND UP3, UPT, UR31, URZ, UPT ;  /* 0x000000ff1f00728c */ /* 0x000fc4000bf65270 */
[----:B----4-:R-:W-:Y:S01]  /*4250*/  ULEA UR17, UR17, UR4, 0x18 ;  /* 0x0000000411117291 */ /* 0x010fe2000f8ec0ff */
[----:B------:R-:W-:Y:S01]  /*4260*/  UMOV UR16, URZ ;  /* 0x000000ff00107c82 */ /* 0x000fe20008000000 */
[----:B------:R-:W-:Y:S02]  /*4270*/  UMOV UR26, 0x0 ;  /* 0x00000000001a7882 */ /* 0x000fe40000000000 */
[----:B------:R-:W-:Y:S01]  /*4280*/  UIADD3 UR29, UPT, UPT, UR17, 0x188, URZ ;  /* 0x00000188111d7890 */ /* 0x000fe2000fffe0ff */
[----:B------:R-:W-:Y:S01]  /*4290*/  UMOV UR27, 0x10100010 ;  /* 0x10100010001b7882 */ /* 0x000fe20000000000 */
[----:B-1----:R-:W-:-:S03]  /*42a0*/  UIADD3 UR4, UPT, UPT, UR6, 0x1f, URZ ;  /* 0x0000001f06047890 */ /* 0x002fc6000fffe0ff */
[----:B---3--:R-:W1:Y:S01]  /*42b0*/  LDS R3, [UR17+0x1d0] ;  /* 0x0001d011ff037984 */ /* 0x008e620008000800 */
[----:B------:R-:W2:Y:S01]  /*42c0*/  LDCU UR6, c[0x0][0x390] ;  /* 0x00007200ff0677ac */ /* 0x000ea20008000800 */
[----:B------:R-:W-:Y:S02]  /*42d0*/  USHF.R.S32.HI UR5, URZ, 0x1f, UR4 ;  /* 0x0000001fff057899 */ /* 0x000fe40008011404 */
[----:B------:R-:W-:Y:S02]  /*42e0*/  UPRMT UR29, URZ, 0x654, UR29 ;  /* 0x00000654ff1d7896 */ /* 0x000fe4000800001d */
[----:B------:R-:W-:Y:S02]  /*42f0*/  ULEA.HI UR4, UR5, UR4, URZ, 0x5 ;  /* 0x0000000405047291 */ /* 0x000fe4000f8f28ff */
[----:B------:R-:W-:Y:S02]  /*4300*/  UIADD3 UR5, UPT, UPT, UR17, 0x6400, URZ ;  /* 0x0000640011057890 */ /* 0x000fe4000fffe0ff */
[----:B------:R-:W-:-:S02]  /*4310*/  USHF.R.S32.HI UR4, URZ, 0x5, UR4 ;  /* 0x00000005ff047899 */ /* 0x000fc40008011404 */
[----:B------:R-:W-:Y:S02]  /*4320*/  USHF.R.U32.HI UR5, URZ, 0x4, UR5 ;  /* 0x00000004ff057899 */ /* 0x000fe40008011605 */
[----:B------:R-:W-:Y:S02]  /*4330*/  UIMAD UR7, UR4, UR7, URZ ;  /* 0x00000007040772a4 */ /* 0x000fe4000f8e02ff */
[----:B------:R-:W-:Y:S02]  /*4340*/  UIADD3 UR4, UPT, UPT, UR17, 0x2e400, URZ ;  /* 0x0002e40011047890 */ /* 0x000fe4000fffe0ff */
[----:B------:R-:W-:Y:S02]  /*4350*/  ULOP3.LUT UR5, UR5, 0x3fff, URZ, 0xc0, !UPT ;  /* 0x00003fff05057892 */ /* 0x000fe4000f8ec0ff */
[----:B------:R-:W-:Y:S02]  /*4360*/  USHF.R.U32.HI UR4, URZ, 0x4, UR4 ;  /* 0x00000004ff047899 */ /* 0x000fe40008011604 */
[----:B------:R-:W-:-:S02]  /*4370*/  ULOP3.LUT UR19, UR5, 0x10000, URZ, 0xfc, !UPT ;  /* 0x0001000005137892 */ /* 0x000fc4000f8efcff */
[----:B------:R-:W-:Y:S02]  /*4380*/  ULOP3.LUT UR20, UR4, 0x3fff, URZ, 0xc0, !UPT ;  /* 0x00003fff04147892 */ /* 0x000fe4000f8ec0ff */
[----:B--2---:R-:W-:Y:S02]  /*4390*/  UIMAD UR4, UR7, UR6, URZ ;  /* 0x00000006070472a4 */ /* 0x004fe4000f8e02ff */
[----:B------:R-:W-:Y:S02]  /*43a0*/  ULOP3.LUT UR20, UR20, 0x10000, URZ, 0xfc, !UPT ;  /* 0x0001000014147892 */ /* 0x000fe4000f8efcff */
[----:B------:R-:W-:Y:S02]  /*43b0*/  UIADD3 UR28, UPT, UPT, UR4, -0x1, URZ ;  /* 0xffffffff041c7890 */ /* 0x000fe4000fffe0ff */
[----:B------:R-:W-:Y:S01]  /*43c0*/  UISETP.GE.AND UP4, UPT, UR4, 0x1, UPT ;  /* 0x000000010400788c */ /* 0x000fe2000bf86270 */
[----:B------:R-:W-:Y:S01]  /*43d0*/  UMOV UR24, 0x0 ;  /* 0x0000000000187882 */ /* 0x000fe20000000000 */
[----:B------:R-:W-:Y:S01]  /*43e0*/  UMOV UR25, 0x10100010 ;  /* 0x1010001000197882 */ /* 0x000fe20000000000 */
[C---:B-1----:R-:W-:Y:S01]  /*43f0*/  VIADD R5, R3.reuse, 0x40 ;  /* 0x0000004003057836 */ /* 0x042fe20000000000 */
[----:B------:R-:W-:-:S04]  /*4400*/  LOP3.LUT R4, R3, 0xffff, RZ, 0xc0, !PT ;  /* 0x0000ffff03047812 */ /* 0x000fc800078ec0ff */
[----:B------:R-:W-:-:S05]  /*4410*/  LOP3.LUT R5, R5, 0xffff, RZ, 0xc0, !PT ;  /* 0x0000ffff05057812 */ /* 0x000fca00078ec0ff */
[----:B------:R1:W-:Y:S02]  /*4420*/  STL.64 [R1], R4 ;  /* 0x0000000401007387 */ /* 0x0003e40000100a00 */
.L_x_86:
[----:B-1----:R-:W-:-:S04]  /*4430*/  SHF.L.U32 R5, R2, 0x1f, RZ ;  /* 0x0000001f02057819 */ /* 0x002fc800000006ff */
[----:B------:R-:W1:Y:S02]  /*4440*/  SYNCS.PHASECHK.TRANS64.TRYWAIT P0, [UR17+0x180], R5 ;  /* 0x00018005ff0075a7 */ /* 0x000e640008001111 */
[----:B-1-34-:R-:W-:Y:S05]  /*4450*/  @!P0 BRA `(.L_x_78) ;  /* 0x0000005400448947 */ /* 0x01afea0003800000 */
.L_x_193:
[----:B-1----:R-:W1:Y:S01]  /*4460*/  LDS.128 R4, [UR17+0x1c0] ;  /* 0x0001c011ff047984 */ /* 0x002e620008000c00 */
[----:B------:R-:W-:Y:S01]  /*4470*/  ULEA UR22, UR21, UR17, 0x3 ;  /* 0x0000001115167291 */ /* 0x000fe2000f8e18ff */
[----:B------:R-:W-:Y:S01]  /*4480*/  @!PT LDS RZ, [RZ] ;  /* 0x00000000fffff984 */ /* 0x000fe20000000800 */
[----:B------:R-:W-:Y:S01]  /*4490*/  @!PT LDS RZ, [RZ] ;  /* 0x00000000fffff984 */ /* 0x000fe20000000800 */
[----:B------:R-:W-:Y:S01]  /*44a0*/  @!PT LDS RZ, [RZ] ;  /* 0x00000000fffff984 */ /* 0x000fe20000000800 */
[----:B------:R-:W-:Y:S01]  /*44b0*/  @!PT LDS RZ, [RZ] ;  /* 0x00000000fffff984 */ /* 0x000fe20000000800 */
[----:B------:R2:W-:Y:S06]  /*44c0*/  MEMBAR.ALL.CTA ;  /* 0x0000000000007992 */ /* 0x0005ec0000008000 */
[----:B--2---:R-:W2:Y:S02]  /*44d0*/  FENCE.VIEW.ASYNC.S ;  /* 0x00000000000073c6 */ /* 0x004ea40000000000 */
[----:B--2---:R-:W-:Y:S01]  /*44e0*/  SYNCS.ARRIVE.TRANS64.RED.A1T0 RZ, [UR29], RZ ;  /* 0x000000ffffff79a7 */ /* 0x004fe2000810041d */
[----:B-1----:R-:W-:Y:S01]  /*44f0*/  LOP3.LUT P2, RZ, R6, 0x1, RZ, 0xc0, !PT ;  /* 0x0000000106ff7812 */ /* 0x002fe2000784c0ff */
[----:B------:R-:W-:-:S12]  /*4500*/  BRA.U UP3, `(.L_x_79) ;  /* 0x00000001030c7547 */ /* 0x000fd8000b800000 */
[----:B------:R-:W-:-:S04]  /*4510*/  SHF.L.U32 R5, R8, 0x1f, RZ ;  /* 0x0000001f08057819 */ /* 0x000fc800000006ff */
[----:B------:R-:W1:Y:S02]  /*4520*/  SYNCS.PHASECHK.TRANS64.TRYWAIT P0, [UR22+0x1a0], R5 ;  /* 0x0001a005ff0075a7 */ /* 0x000e640008001116 */
[----:B-1----:R-:W-:Y:S05]  /*4530*/  @!P0 BRA `(.L_x_80) ;  /* 0x0000005400248947 */ /* 0x002fea0003800000 */
.L_x_79:
[----:B------:R-:W-:Y:S05]  /*4540*/  BRA.U UP3, `(.L_x_81) ;  /* 0x0000000103d47547 */ /* 0x000fea000b800000 */
[----:B------:R-:W-:Y:S05]  /*4550*/  BRA.U !UP4, `(.L_x_82) ;  /* 0x000000010cc47547 */ /* 0x000fea000b800000 */
[----:B------:R-:W-:Y:S01]  /*4560*/  ULEA UR4, UR21, UR48, 0x2 ;  /* 0x0000003015047291 */ /* 0x000fe2000f8e10ff */
[----:B-1----:R-:W-:-:S08]  /*4570*/  SHF.L.U32 R4, R0, 0x1f, RZ ;  /* 0x0000001f00047819 */ /* 0x002fd000000006ff */
[----:B------:R-:W5:Y:S01]  /*4580*/  LDL R5, [UR4] ;  /* 0x00000004ff057983 */ /* 0x000f620008100800 */
[----:B------:R-:W-:Y:S02]  /*4590*/  ULEA UR4, UR16, UR17, 0x3 ;  /* 0x0000001110047291 */ /* 0x000fe4000f8e18ff */
[----:B------:R-:W-:Y:S01]  /*45a0*/  UPLOP3.LUT UP2, UPT, UPT, UPT, UPT, 0x40, 0x4 ;  /* 0x000000000004789c */ /* 0x000fe20003f4e870 */
[----:B------:R-:W-:Y:S01]  /*45b0*/  UMOV UR15, UR28 ;  /* 0x0000001c000f7c82 */ /* 0x000fe20008000000 */
[----:B------:R-:W-:-:S05]  /*45c0*/  UMOV UR5, UR16 ;  /* 0x0000001000057c82 */ /* 0x000fca0008000000 */
[----:B------:R1:W2:Y:S04]  /*45d0*/  SYNCS.PHASECHK.TRANS64.TRYWAIT P1, [UR4], R4 ;  /* 0x00000004ff0075a7 */ /* 0x0002a80008021104 */
.L_x_85:
[----:B---3--:R-:W-:Y:S01]  /*45e0*/  ULEA UR10, UR5, UR17, 0x3 ;  /* 0x00000011050a7291 */ /* 0x008fe2000f8e18ff */
[----:B--2-4-:R-:W-:Y:S11]  /*45f0*/  @P1 BRA `(.L_x_83) ;  /* 0x00000000000c1947 */ /* 0x014ff60003800000 */
[----:B------:R-:W-:Y:S04]  /*4600*/  SHF.L.U32 R7, R0, 0x1f, RZ ;  /* 0x0000001f00077819 */ /* 0x000fe800000006ff */
[----:B------:R-:W2:Y:S02]  /*4610*/  SYNCS.PHASECHK.TRANS64.TRYWAIT P0, [UR10], R7 ;  /* 0x00000007ff0075a7 */ /* 0x000ea4000800110a */
[----:B--2---:R-:W-:Y:S05]  /*4620*/  @!P0 BRA `(.L_x_84) ;  /* 0x0000005400008947 */ /* 0x004fea0003800000 */
.L_x_83:
[----:B------:R-:W-:Y:S01]  /*4630*/  UISETP.NE.AND UP0, UPT, UR15, URZ, UPT ;  /* 0x000000ff0f00728c */ /* 0x000fe2000bf05270 */
[----:B------:R-:W-:Y:S01]  /*4640*/  PLOP3.LUT P1, PT, PT, PT, PT, 0x80, 0x8 ;  /* 0x000000000008781c */ /* 0x000fe20003f2f070 */
[----:B------:R-:W-:Y:S02]  /*4650*/  UIADD3 UR4, UPT, UPT, UR5, 0x1, URZ ;  /* 0x0000000105047890 */ /* 0x000fe4000fffe0ff */
[----:B------:R-:W-:Y:S02]  /*4660*/  ULEA UR8, UR5, UR20, 0x7 ;  /* 0x0000001405087291 */ /* 0x000fe4000f8e38ff */
[----:B------:R-:W-:Y:S01]  /*4670*/  UISETP.NE.AND UP1, UPT, UR4, 0x14, UPT ;  /* 0x000000140400788c */ /* 0x000fe2000bf25270 */
[----:B------:R-:W-:Y:S01]  /*4680*/  PLOP3.LUT P0, PT, PT, PT, UP0, 0x80, 0x8 ;  /* 0x000000000008781c */ /* 0x000fe20003f0f008 */
[----:B------:R-:W-:Y:S02]  /*4690*/  UIADD3 UR12, UPT, UPT, UR8, 0x2, URZ ;  /* 0x00000002080c7890 */ /* 0x000fe4000fffe0ff */
[----:B------:R-:W-:Y:S02]  /*46a0*/  USEL UR6, URZ, 0x1, UP1 ;  /* 0x00000001ff067887 */ /* 0x000fe40008800000 */
[----:B------:R-:W-:Y:S02]  /*46b0*/  USEL UR16, UR4, URZ, UP1 ;  /* 0x000000ff04107287 */ /* 0x000fe40008800000 */
[----:B------:R-:W-:Y:S02]  /*46c0*/  UIADD3 UR10, UPT, UPT, UR10, 0xa0, URZ ;  /* 0x000000a00a0a7890 */ /* 0x000fe4000fffe0ff */
[----:B------:R-:W-:Y:S01]  /*46d0*/  @UP0 ULEA UR4, UR16, UR17, 0x3 ;  /* 0x0000001110040291 */ /* 0x000fe2000f8e18ff */
[----:B------:R-:W-:Y:S01]  /*46e0*/  LOP3.LUT R0, R0, UR6, RZ, 0x3c, !PT ;  /* 0x0000000600007c12 */ /* 0x000fe2000f8e3cff */
[----:B------:R-:W-:Y:S01]  /*46f0*/  UMOV UR9, 0x80004020 ;  /* 0x8000402000097882 */ /* 0x000fe20000000000 */
[----:B------:R-:W-:Y:S01]  /*4700*/  UMOV UR13, 0x80004020 ;  /* 0x80004020000d7882 */ /* 0x000fe20000000000 */
[----:B------:R-:W-:Y:S01]  /*4710*/  UMOV UR7, 0x80004020 ;  /* 0x8000402000077882 */ /* 0x000fe20000000000 */
[----:B-1----:R-:W-:Y:S04]  /*4720*/  @P0 SHF.L.U32 R4, R0, 0x1f, RZ ;  /* 0x0000001f00040819 */ /* 0x002fe800000006ff */
[----:B------:R3:W4:Y:S01]  /*4730*/  @P0 SYNCS.PHASECHK.TRANS64.TRYWAIT P1, [UR4], R4 ;  /* 0x00000004ff0005a7 */ /* 0x0007220008021104 */
[----:B------:R-:W-:Y:S11]  /*4740*/  ELECT P0, URZ, PT ;  /* 0x0000000000ff782f */ /* 0x000ff60003800000 */
[----:B------:R-:W-:Y:S02]  /*4750*/  @!UPT UIADD3 URZ, UPT, UPT, URZ, URZ, URZ ;  /* 0x000000fffffff290 */ /* 0x000fe4000fffe0ff */
[C---:B-----5:R-:W-:Y:S01]  /*4760*/  @P0 R2UR.BROADCAST UR14, R5.reuse ;  /* 0x00000000050e02ca */ /* 0x060fe200008e0000 */
[----:B------:R-:W-:Y:S01]  /*4770*/  ULEA UR4, UR5, UR19, 0x9 ;  /* 0x0000001305047291 */ /* 0x000fe2000f8e48ff */
[----:B------:R-:W-:Y:S11]  /*4780*/  ELECT P0, URZ, PT ;  /* 0x0000000000ff782f */ /* 0x000ff60003800000 */
[----:B------:R-:W-:Y:S02]  /*4790*/  @!UPT UIADD3 URZ, UPT, UPT, URZ, URZ, URZ ;  /* 0x000000fffffff290 */ /* 0x000fe4000fffe0ff */
[----:B------:R-:W-:Y:S01]  /*47a0*/  @P0 R2UR.BROADCAST UR11, R5 ;  /* 0x00000000050b02ca */ /* 0x000fe200008e0000 */
[----:B------:R-:W-:Y:S01]  /*47b0*/  UIADD3 UR6, UPT, UPT, UR4, 0x2, URZ ;  /* 0x0000000204067890 */ /* 0x000fe2000fffe0ff */
[----:B------:R-:W-:Y:S02]  /*47c0*/  UMOV UR5, 0x80004020 ;  /* 0x8000402000057882 */ /* 0x000fe40000000000 */
[----:B------:R1:W-:Y:S01]  /*47d0*/  UTCHMMA.2CTA gdesc[UR4], gdesc[UR8], tmem[UR14], tmem[UR26], idesc[UR27], UP2 ;  /* 0x00ff1a08040075ea */ /* 0x0003e2000920000e */
[----:B------:R-:W-:Y:S08]  /*47e0*/  UPLOP3.LUT UP2, UPT, UPT, UPT, UPT, 0x80, 0x8 ;  /* 0x000000000008789c */ /* 0x000ff00003f4f070 */
[----:B------:R3:W-:Y:S01]  /*47f0*/  UTCHMMA.2CTA gdesc[UR6], gdesc[UR12], tmem[UR11], tmem[UR24], idesc[UR25], UPT ;  /* 0x00ff180c060075ea */ /* 0x0007e2000ba0000b */
[----:B------:R3:W-:Y:S01]  /*4800*/  UTCBAR.2CTA.MULTICAST [UR10], URZ, UR18 ;  /* 0x000000ff0a0073e9 */ /* 0x0007e20008200812 */
[----:B-1----:R-:W-:Y:S02]  /*4810*/  UIADD3 UR4, UPT, UPT, UR15, 0x1, URZ ;  /* 0x000000010f047890 */ /* 0x002fe4000fffe0ff */
[----:B------:R-:W-:Y:S02]  /*4820*/  UIADD3 UR8, UPT, UPT, UR15, -0x1, URZ ;  /* 0xffffffff0f087890 */ /* 0x000fe4000fffe0ff */
[----:B------:R-:W-:Y:S01]  /*4830*/  UISETP.GT.U32.AND UP0, UPT, UR4, 0x1, UPT ;  /* 0x000000010400788c */ /* 0x000fe2000bf04070 */
[----:B------:R-:W-:Y:S04]  /*4840*/  UMOV UR5, UR16 ;  /* 0x0000001000057c82 */ /* 0x000fe80008000000 */
[----:B------:R-:W-:Y:S04]  /*4850*/  UMOV UR15, UR8 ;  /* 0x00000008000f7c82 */ /* 0x000fe80008000000 */
[----:B------:R-:W-:Y:S05]  /*4860*/  BRA.U UP0, `(.L_x_85) ;  /* 0xfffffffd005c7547 */ /* 0x000fea000b83ffff */
.L_x_82:
[----:B------:R-:W-:-:S09]  /*4870*/  UIADD3 UR4, UPT, UPT, UR22, 0x190, URZ ;  /* 0x0000019016047890 */ /* 0x000fd2000fffe0ff */
[----:B------:R2:W-:Y:S01]  /*4880*/  UTCBAR.2CTA.MULTICAST [UR4], URZ, UR23 ;  /* 0x000000ff040073e9 */ /* 0x0005e20008200817 */
[----:B------:R-:W-:Y:S02]  /*4890*/  NOP ;  /* 0x0000000000007918 */ /* 0x000fe40000000000 */
.L_x_81:
[----:B--2---:R-:W-:Y:S01]  /*48a0*/  UIADD3 UR4, UPT, UPT, UR21, 0x1, URZ ;  /* 0x0000000115047890 */ /* 0x004fe2000fffe0ff */
[----:B------:R-:W-:-:S03]  /*48b0*/  LOP3.LUT R2, R2, 0x1, RZ, 0x3c, !PT ;  /* 0x0000000102027812 */ /* 0x000fc600078e3cff */
[----:B------:R-:W-:-:S04]  /*48c0*/  UISETP.NE.AND UP0, UPT, UR4, 0x2, UPT ;  /* 0x000000020400788c */ /* 0x000fc8000bf05270 */
[----:B------:R-:W-:Y:S02]  /*48d0*/  USEL UR5, URZ, 0x1, UP0 ;  /* 0x00000001ff057887 */ /* 0x000fe40008000000 */
[----:B------:R-:W-:-:S04]  /*48e0*/  USEL UR21, UR4, URZ, UP0 ;  /* 0x000000ff04157287 */ /* 0x000fc80008000000 */
[----:B------:R-:W-:Y:S01]  /*48f0*/  LOP3.LUT R8, R8, UR5, RZ, 0x3c, !PT ;  /* 0x0000000508087c12 */ /* 0x000fe2000f8e3cff */
[----:B------:R-:W-:Y:S07]  /*4900*/  @P2 BRA `(.L_x_86) ;  /* 0xfffffff800c82947 */ /* 0x000fee000383ffff */
[----:B------:R-:W2:Y:S01]  /*4910*/  S2UR UR8, SR_CgaCtaId ;  /* 0x00000000000879c3 */ /* 0x000ea20000008800 */
[----:B------:R-:W-:Y:S01]  /*4920*/  ELECT P0, URZ, PT ;  /* 0x0000000000ff782f */ /* 0x000fe20003800000 */
[----:B------:R-:W-:Y:S01]  /*4930*/  HFMA2 R0, -RZ, RZ, 0, 5.9604644775390625e-08 ;  /* 0x00000001ff007431 */ /* 0x000fe200000001ff */
[----:B------:R-:W-:-:S05]  /*4940*/  UMOV UR4, 0x40 ;  /* 0x0000004000047882 */ /* 0x000fca0000000000 */
[----:B------:R-:W-:Y:S01]  /*4950*/  UVIRTCOUNT.DEALLOC.SMPOOL 0x80 ;  /* 0x000000800000784c */ /* 0x000fe20000000000 */
[----:B------:R-:W-:Y:S02]  /*4960*/  UISETP.NE.AND UP0, UPT, UR31, URZ, UPT ;  /* 0x000000ff1f00728c */ /* 0x000fe4000bf05270 */
[----:B--2---:R-:W-:-:S09]  /*4970*/  ULEA UR8, UR8, UR4, 0x18 ;  /* 0x0000000408087291 */ /* 0x004fd2000f8ec0ff */
[----:B------:R2:W-:Y:S01]  /*4980*/  @P0 STS.U8 [UR8+0x1c], R0 ;  /* 0x00001c00ff000988 */ /* 0x0005e20008000008 */
[----:B------:R-:W-:Y:S05]  /*4990*/  BRA.U UP0, `(.L_x_87) ;  /* 0x0000000100587547 */ /* 0x000fea000b800000 */
[----:B------:R-:W-:Y:S01]  /*49a0*/  UIADD3 UR5, UPT, UPT, UR17, 0x1a0, URZ ;  /* 0x000001a011057890 */ /* 0x000fe2000fffe0ff */
[----:B-1----:R-:W-:-:S03]  /*49b0*/  SHF.L.U32 R5, R8, 0x1f, RZ ;  /* 0x0000001f08057819 */ /* 0x002fc600000006ff */
[----:B------:R-:W-:-:S09]  /*49c0*/  ULEA UR4, UR21, UR5, 0x3 ;  /* 0x0000000515047291 */ /* 0x000fd2000f8e18ff */
[----:B------:R-:W1:Y:S02]  /*49d0*/  SYNCS.PHASECHK.TRANS64.TRYWAIT P0, [UR4], R5 ;  /* 0x00000005ff0075a7 */ /* 0x000e640008001104 */
[----:B-1----:R-:W-:Y:S05]  /*49e0*/  @!P0 BRA `(.L_x_88) ;  /* 0x0000005000288947 */ /* 0x002fea0003800000 */
.L_x_197:
[----:B------:R-:W-:-:S04]  /*49f0*/  UIADD3 UR4, UPT, UPT, UR21, 0x1, URZ ;  /* 0x0000000115047890 */ /* 0x000fc8000fffe0ff */
[----:B------:R-:W-:-:S04]  /*4a00*/  UISETP.NE.AND UP1, UPT, UR4, 0x2, UPT ;  /* 0x000000020400788c */ /* 0x000fc8000bf25270 */
[----:B---3--:R-:W-:Y:S02]  /*4a10*/  USEL UR6, URZ, 0x1, UP1 ;  /* 0x00000001ff067887 */ /* 0x008fe40008800000 */
[----:B------:R-:W-:-:S04]  /*4a20*/  USEL UR4, UR4, URZ, UP1 ;  /* 0x000000ff04047287 */ /* 0x000fc80008800000 */
[----:B------:R-:W-:Y:S01]  /*4a30*/  ULEA UR4, UR4, UR5, 0x3 ;  /* 0x0000000504047291 */ /* 0x000fe2000f8e18ff */
[----:B-1----:R-:W-:-:S04]  /*4a40*/  LOP3.LUT R5, R8, UR6, RZ, 0x3c, !PT ;  /* 0x0000000608057c12 */ /* 0x002fc8000f8e3cff */
[----:B------:R-:W-:Y:S01]  /*4a50*/  SHF.L.U32 R5, R5, 0x1f, RZ ;  /* 0x0000001f05057819 */ /* 0x000fe200000006ff */
[----:B--2---:R-:W-:-:S04]  /*4a60*/  IMAD.U32 R0, RZ, RZ, UR4 ;  /* 0x00000004ff007e24 */ /* 0x004fc8000f8e00ff */
[----:B------:R1:W2:Y:S03]  /*4a70*/  SYNCS.PHASECHK.TRANS64.TRYWAIT P0, [R0+URZ], R5 ;  /* 0x00000005000075a7 */ /* 0x0002a600080011ff */
[----:B--2---:R-:W-:Y:S05]  /*4a80*/  @!P0 NANOSLEEP.SYNCS 0x989680 ;  /* 0x009896800000895d */ /* 0x004fea0003900000 */
[----:B------:R-:W2:Y:S02]  /*4a90*/  @!P0 SYNCS.PHASECHK.TRANS64 P0, [R0+URZ], R5 ;  /* 0x00000005000085a7 */ /* 0x000ea400080010ff */
[----:B--2---:R-:W-:Y:S05]  /*4aa0*/  @P0 BRA `(.L_x_89) ;  /* 0x0000000000200947 */ /* 0x004fea0003800000 */
.L_x_90:
[----:B--2---:R2:W3:Y:S02]  /*4ab0*/  SYNCS.PHASECHK.TRANS64.TRYWAIT P0, [R0+URZ], R5 ;  /* 0x00000005000075a7 */ /* 0x0044e400080011ff */
[----:B---3--:R-:W-:Y:S05]  /*4ac0*/  @!P0 NANOSLEEP.SYNCS 0x989680 ;  /* 0x009896800000895d */ /* 0x008fea0003900000 */
[----:B------:R-:W3:Y:S02]  /*4ad0*/  @!P0 SYNCS.PHASECHK.TRANS64 P0, [R0+URZ], R5 ;  /* 0x00000005000085a7 */ /* 0x000ee400080010ff */
[----:B---3--:R-:W-:Y:S05]  /*4ae0*/  @!P0 BRA `(.L_x_90) ;  /* 0xfffffffc00f08947 */ /* 0x008fea000383ffff */
[----:B------:R-:W-:Y:S05]  /*4af0*/  BRA `(.L_x_89) ;  /* 0x00000000000c7947 */ /* 0x000fea0003800000 */
.L_x_87:
[----:B------:R-:W-:-:S04]  /*4b00*/  UIADD3 UR4, UPT, UPT, UR17, 0x1b0, URZ ;  /* 0x000001b011047890 */ /* 0x000fc8000fffe0ff */
[----:B------:R-:W-:-:S09]  /*4b10*/  UPRMT UR4, UR30, 0x654, UR4 ;  /* 0x000006541e047896 */ /* 0x000fd20008000004 */
[----:B------:R-:W-:Y:S03]  /*4b20*/  SYNCS.ARRIVE.TRANS64.RED.A1T0 RZ, [UR4], RZ ;  /* 0x000000ffffff79a7 */ /* 0x000fe60008100404 */
.L_x_89:
[----:B-12---:R-:W-:Y:S01]  /*4b30*/  SHF.L.U32 R5, RZ, 0x1f, RZ ;  /* 0x0000001fff057819 */ /* 0x006fe200000006ff */
[----:B------:R-:W-:Y:S01]  /*4b40*/  UIADD3 UR4, UPT, UPT, UR17, 0x1b0, URZ ;  /* 0x000001b011047890 */ /* 0x000fe2000fffe0ff */
[----:B------:R-:W-:Y:S02]  /*4b50*/  PLOP3.LUT P0, PT, PT, PT, UP0, 0x80, 0x8 ;  /* 0x000000000008781c */ /* 0x000fe40003f0f008 */
[----:B----4-:R-:W1:Y:S02]  /*4b60*/  SYNCS.PHASECHK.TRANS64.TRYWAIT P1, [UR17+0x1b0], R5 ;  /* 0x0001b005ff0075a7 */ /* 0x010e640008021111 */
[----:B-1----:R-:W-:Y:S09]  /*4b70*/  @!P1 BRA `(.L_x_91) ;  /* 0x0000004c00dc9947 */ /* 0x002ff20003800000 */
.L_x_199:
[----:B------:R-:W-:Y:S01]  /*4b80*/  @!UP0 UPRMT UR4, UR30, 0x654, UR4 ;  /* 0x000006541e048896 */ /* 0x000fe20008000004 */
[----:B------:R-:W-:Y:S01]  /*4b90*/  LOP3.LUT R2, R3, 0xffff, RZ, 0xc0, !PT ;  /* 0x0000ffff03027812 */ /* 0x000fe200078ec0ff */
[----:B------:R-:W-:Y:S02]  /*4ba0*/  IMAD.MOV.U32 R3, RZ, RZ, 0xffff ;  /* 0x0000ffffff037424 */ /* 0x000fe400078e00ff */
[----:B-1----:R-:W-:Y:S01]  /*4bb0*/  IMAD.MOV.U32 R5, RZ, RZ, 0x1 ;  /* 0x00000001ff057424 */ /* 0x002fe200078e00ff */
[----:B------:R-:W-:-:S04]  /*4bc0*/  SHF.R.U32.HI R2, RZ, 0x5, R2 ;  /* 0x00000005ff027819 */ /* 0x000fc80000011602 */
[----:B------:R-:W-:Y:S01]  /*4bd0*/  @!P0 SYNCS.ARRIVE.TRANS64.RED.A1T0 RZ, [UR4], RZ ;  /* 0x000000ffffff89a7 */ /* 0x000fe20008100404 */
[----:B------:R-:W-:Y:S01]  /*4be0*/  NOP ;  /* 0x0000000000007918 */ /* 0x000fe20000000000 */
[----:B------:R-:W1:Y:S01]  /*4bf0*/  LDS R0, [UR8+0x14] ;  /* 0x00001408ff007984 */ /* 0x000e620008000800 */
[-C--:B------:R-:W-:Y:S02]  /*4c00*/  SHF.L.U32 R3, R3, R2.reuse, RZ ;  /* 0x0000000203037219 */ /* 0x080fe400000006ff */
[----:B------:R-:W-:Y:S02]  /*4c10*/  SHF.L.U32 R5, R5, R2, RZ ;  /* 0x0000000205057219 */ /* 0x000fe400000006ff */
[----:B-1----:R-:W-:-:S04]  /*4c20*/  LOP3.LUT R0, R0, R3, RZ, 0xc0, !PT ;  /* 0x0000000300007212 */ /* 0x002fc800078ec0ff */
[----:B------:R-:W-:-:S13]  /*4c30*/  ISETP.NE.AND P0, PT, R0, R3, PT ;  /* 0x000000030000720c */ /* 0x000fda0003f05270 */
[----:B------:R-:W-:Y:S05]  /*4c40*/  @P0 BRA `(.L_x_92) ;  /* 0x00000000005c0947 */ /* 0x000fea0003800000 */
[----:B------:R-:W1:Y:S02]  /*4c50*/  LDS R0, [UR8+0x18] ;  /* 0x00001808ff007984 */ /* 0x000e640008000800 */
[----:B-1----:R-:W-:-:S04]  /*4c60*/  LOP3.LUT R0, R0, R5, RZ, 0xc0, !PT ;  /* 0x0000000500007212 */ /* 0x002fc800078ec0ff */
[----:B------:R-:W-:-:S13]  /*4c70*/  ISETP.NE.AND P0, PT, R0, R5, PT ;  /* 0x000000050000720c */ /* 0x000fda0003f05270 */
[----:B------:R-:W-:Y:S05]  /*4c80*/  @P0 BRA `(.L_x_93) ;  /* 0x0000000000400947 */ /* 0x000fea0003800000 */
[----:B------:R-:W-:Y:S01]  /*4c90*/  R2UR UR4, R3 ;  /* 0x00000000030472ca */ /* 0x000fe200000e0000 */
[----:B------:R-:W1:Y:S01]  /*4ca0*/  S2R R2, SR_LANEID ;  /* 0x0000000000027919 */ /* 0x000e620000000000 */
[----:B------:R-:W-:-:S04]  /*4cb0*/  LOP3.LUT R5, RZ, R5, RZ, 0x33, !PT ;  /* 0x00000005ff057212 */ /* 0x000fc800078e33ff */
[----:B---3--:R-:W2:Y:S07]  /*4cc0*/  REDUX UR6, R5 ;  /* 0x00000000050673c4 */ /* 0x008eae0000000000 */
[----:B------:R-:W-:-:S03]  /*4cd0*/  ULOP3.LUT UR5, URZ, UR4, URZ, 0x33, !UPT ;  /* 0x00000004ff057292 */ /* 0x000fc6000f8e33ff */
[----:B------:R-:W-:Y:S02]  /*4ce0*/  VOTEU.ANY UR4, UPT, PT ;  /* 0x0000000000047886 */ /* 0x000fe400038e0100 */
[----:B------:R-:W-:Y:S01]  /*4cf0*/  UFLO.U32 UR4, UR4 ;  /* 0x00000004000472bd */ /* 0x000fe200080e0000 */
[----:B------:R-:W-:-:S04]  /*4d00*/  IMAD.U32 R0, RZ, RZ, UR5 ;  /* 0x00000005ff007e24 */ /* 0x000fc8000f8e00ff */
[----:B------:R-:W3:Y:S02]  /*4d10*/  REDUX UR7, R0 ;  /* 0x00000000000773c4 */ /* 0x000ee40000000000 */
[----:B------:R4:W-:Y:S01]  /*4d20*/  UTCATOMSWS.AND URZ, UR5 ;  /* 0x0000000500ff79e3 */ /* 0x0009e20008000000 */
[----:B-1----:R-:W-:Y:S01]  /*4d30*/  ISETP.EQ.U32.AND P0, PT, R2, UR4, PT ;  /* 0x0000000402007c0c */ /* 0x002fe2000bf02070 */
[----:B--2---:R-:W-:Y:S02]  /*4d40*/  IMAD.U32 R2, RZ, RZ, UR6 ;  /* 0x00000006ff027e24 */ /* 0x004fe4000f8e00ff */
[----:B---3--:R-:W-:-:S10]  /*4d50*/  IMAD.U32 R3, RZ, RZ, UR7 ;  /* 0x00000007ff037e24 */ /* 0x008fd4000f8e00ff */
[----:B------:R4:W-:Y:S04]  /*4d60*/  @P0 ATOMS.AND RZ, [UR8+0x14], R3 ;  /* 0x00001403ffff098c */ /* 0x0009e8000a800008 */
[----:B------:R4:W-:Y:S01]  /*4d70*/  @P0 ATOMS.AND RZ, [UR8+0x18], R2 ;  /* 0x00001802ffff098c */ /* 0x0009e2000a800008 */
[----:B------:R-:W-:Y:S05]  /*4d80*/  BRA `(.L_x_94) ;  /* 0x0000000000147947 */ /* 0x000fea0003800000 */
.L_x_93:
[----:B------:R-:W-:Y:S02]  /*4d90*/  MOV R2, 0x4db0 ;  /* 0x00004db000027802 */ /* 0x000fe40000000f00 */
[----:B---3-5:R-:W-:Y:S05]  /*4da0*/  CALL.REL.NOINC `($__internal_0_$__cuda_sm10x_tcgen05_guardrail_trap_col_being_dealloced_not_returned_by_alloc) ;  /* 0x00000050004c7944 */ /* 0x028fea0003c00000 */
[----:B------:R-:W-:Y:S05]  /*4db0*/  BRA `(.L_x_94) ;  /* 0x0000000000087947 */ /* 0x000fea0003800000 */
.L_x_92:
[----:B------:R-:W-:Y:S02]  /*4dc0*/  MOV R2, 0x4de0 ;  /* 0x00004de000027802 */ /* 0x000fe40000000f00 */
[----:B---3-5:R-:W-:Y:S05]  /*4dd0*/  CALL.REL.NOINC `($__internal_2_$__cuda_sm10x_tcgen05_guardrail_trap_unallocated_columns_being_dealloced) ;  /* 0x0000005000587944 */ /* 0x028fea0003c00000 */
.L_x_94:
[----:B------:R-:W-:Y:S01]  /*4de0*/  NOP ;  /* 0x0000000000007918 */ /* 0x000fe20000000000 */
[----:B----4-:R-:W-:Y:S05]  /*4df0*/  EXIT ;  /* 0x000000000000794d */ /* 0x010fea0003800000 */
.L_x_66:
[----:B------:R-:W-:-:S09]  /*4e00*/  UISETP.NE.OR UP0, UPT, UR18, 0x3, !UP3 ;  /* 0x000000031200788c */ /* 0x000fd2000df05670 */
[----:B------:R-:W-:Y:S05]  /*4e10*/  BRA.U UP0, `(.L_x_95) ;  /* 0x0000001100447547 */ /* 0x000fea000b800000 */
[----:B------:R-:W2:Y:S01]  /*4e20*/  LDCU.64 UR4, c[0x0][0x888] ;  /* 0x00011100ff0477ac */ /* 0x000ea20008000a00 */
[----:B------:R-:W3:Y:S01]  /*4e30*/  S2UR UR6, SR_CgaCtaId ;  /* 0x00000000000679c3 */ /* 0x000ee20000008800 */
[----:B------:R-:W-:Y:S01]  /*4e40*/  HFMA2 R9, -RZ, RZ, 0, 5.9604644775390625e-08 ;  /* 0x00000001ff097431 */ /* 0x000fe200000001ff */
[----:B------:R-:W-:Y:S01]  /*4e50*/  MOV R8, RZ ;  /* 0x000000ff00087202 */ /* 0x000fe20000000f00 */
[----:B------:R-:W4:Y:S01]  /*4e60*/  LDCU UR36, c[0x0][0x370] ;  /* 0x00006e00ff2477ac */ /* 0x000f220008000800 */
[----:B------:R-:W-:Y:S01]  /*4e70*/  HFMA2 R3, -RZ, RZ, 0, 0.0078125 ;  /* 0x00002000ff037431 */ /* 0x000fe200000001ff */
[----:B------:R-:W1:Y:S03]  /*4e80*/  LDCU.128 UR32, c[0x0][0xb10] ;  /* 0x00016200ff2077ac */ /* 0x000e660008000c00 */
[----:B------:R-:W4:Y:S01]  /*4e90*/  LDC.64 R10, c[0x0][0x348] ;  /* 0x0000d200ff0a7b82 */ /* 0x000f220000000a00 */
[----:B------:R-:W1:Y:S01]  /*4ea0*/  LDCU UR29, c[0x0][0x374] ;  /* 0x00006e80ff1d77ac */ /* 0x000e620008000800 */
[----:B------:R-:W4:Y:S01]  /*4eb0*/  LDCU.64 UR26, c[0x0][0x890] ;  /* 0x00011200ff1a77ac */ /* 0x000f220008000a00 */
[----:B------:R-:W4:Y:S01]  /*4ec0*/  LDCU UR18, c[0x0][0xb0c] ;  /* 0x00016180ff1277ac */ /* 0x000f220008000800 */
[----:B--2---:R-:W-:Y:S01]  /*4ed0*/  UISETP.NE.U32.AND UP0, UPT, UR4, URZ, UPT ;  /* 0x000000ff0400728c */ /* 0x004fe2000bf05070 */
[----:B------:R-:W2:Y:S01]  /*4ee0*/  LDCU UR46, c[0x0][0xb20] ;  /* 0x00016400ff2e77ac */ /* 0x000ea20008000800 */
[----:B------:R-:W2:Y:S01]  /*4ef0*/  LDCU UR4, c[0x0][0xb30] ;  /* 0x00016600ff0477ac */ /* 0x000ea20008000800 */
[----:B------:R-:W2:Y:S01]  /*4f00*/  LDCU.128 UR40, c[0x0][0x980] ;  /* 0x00013000ff2877ac */ /* 0x000ea20008000c00 */
[----:B------:R-:W-:Y:S01]  /*4f10*/  UMOV UR24, 0x400 ;  /* 0x0000040000187882 */ /* 0x000fe20000000000 */
[----:B-1----:R-:W-:-:S02]  /*4f20*/  UIMAD.WIDE.U32 UR8, UR29, UR35, URZ ;  /* 0x000000231d0872a5 */ /* 0x002fc4000f8e00ff */
[----:B---3--:R-:W-:Y:S02]  /*4f30*/  ULEA UR24, UR6, UR24, 0x18 ;  /* 0x0000001806187291 */ /* 0x008fe4000f8ec0ff */
[----:B----4-:R-:W-:Y:S02]  /*4f40*/  UIMAD.WIDE.U32 UR6, UR36, UR32, URZ ;  /* 0x00000020240672a5 */ /* 0x010fe4000f8e00ff */
[----:B------:R-:W-:Y:S02]  /*4f50*/  UISETP.NE.AND.EX UP5, UPT, UR5, URZ, UPT, UP0 ;  /* 0x000000ff0500728c */ /* 0x000fe4000bfa5300 */
[----:B------:R-:W-:Y:S02]  /*4f60*/  UISETP.NE.U32.AND UP6, UPT, UR26, URZ, UPT ;  /* 0x000000ff1a00728c */ /* 0x000fe4000bfc5070 */
[----:B------:R-:W-:Y:S02]  /*4f70*/  UIADD3 UR37, UPT, UPT, UR24, 0x188, URZ ;  /* 0x0000018818257890 */ /* 0x000fe4000fffe0ff */
[----:B------:R-:W-:-:S02]  /*4f80*/  UISETP.NE.AND UP0, UPT, UR39, 0x1, UPT ;  /* 0x000000012700788c */ /* 0x000fc4000bf05270 */
[----:B------:R-:W-:Y:S01]  /*4f90*/  UISETP.NE.AND UP0, UPT, UR18, 0x1, UPT ;  /* 0x000000011200788c */ /* 0x000fe2000bf05270 */
[----:B------:R-:W-:Y:S01]  /*4fa0*/  UMOV UR6, UR7 ;  /* 0x0000000700067c82 */ /* 0x000fe20008000000 */
[----:B------:R-:W-:Y:S01]  /*4fb0*/  UMOV UR38, UR9 ;  /* 0x0000000900267c82 */ /* 0x000fe20008000000 */
[----:B------:R-:W-:Y:S02]  /*4fc0*/  UISETP.GE.AND UP2, UPT, UR39, 0x1, UPT ;  /* 0x000000012700788c */ /* 0x000fe4000bf46270 */
[----:B------:R-:W-:Y:S01]  /*4fd0*/  UISETP.NE.AND UP0, UPT, UR34, 0x1, UPT ;  /* 0x000000012200788c */ /* 0x000fe2000bf05270 */
[----:B------:R-:W-:Y:S01]  /*4fe0*/  UMOV UR25, URZ ;  /* 0x000000ff00197c82 */ /* 0x000fe20008000000 */
[----:B------:R-:W-:Y:S01]  /*4ff0*/  UPLOP3.LUT UP4, UPT, UPT, UPT, UPT, 0x40, 0x4 ;  /* 0x000000000004789c */ /* 0x000fe20003f8e870 */
[----:B------:R-:W1:Y:S01]  /*5000*/  LDCU.64 UR16, c[0x0][0xb28] ;  /* 0x00016500ff1077ac */ /* 0x000e620008000a00 */
[----:B------:R-:W3:Y:S01]  /*5010*/  LDCU.64 UR30, c[0x0][0x990] ;  /* 0x00013200ff1e77ac */ /* 0x000ee20008000a00 */
[----:B------:R-:W-:-:S02]  /*5020*/  UISETP.NE.AND.EX UP6, UPT, UR27, URZ, UPT, UP6 ;  /* 0x000000ff1b00728c */ /* 0x000fc4000bfc5360 */
[----:B------:R-:W-:Y:S02]  /*5030*/  UPRMT UR37, URZ, 0x654, UR37 ;  /* 0x00000654ff257896 */ /* 0x000fe40008000025 */
[----:B------:R-:W-:Y:S02]  /*5040*/  USHF.R.U32.HI UR44, URZ, UR33, UR6 ;  /* 0x00000021ff2c7299 */ /* 0x000fe40008011606 */
[----:B--2---:R-:W-:Y:S02]  /*5050*/  USHF.R.U32.HI UR38, URZ, UR46, UR38 ;  /* 0x0000002eff267299 */ /* 0x004fe40008011626 */
[----:B------:R-:W-:Y:S02]  /*5060*/  UISETP.NE.AND UP3, UPT, UR4, 0x1, UPT ;  /* 0x000000010400788c */ /* 0x000fe4000bf65270 */
[----:B------:R-:W-:Y:S02]  /*5070*/  UISETP.NE.AND UP2, UPT, UR40, 0x1, UPT ;  /* 0x000000012800788c */ /* 0x000fe4000bf45270 */
[----:B------:R-:W-:-:S11]  /*5080*/  UISETP.NE.AND UP0, UPT, UR43, 0x1, UPT ;  /* 0x000000012b00788c */ /* 0x000fd6000bf05270 */
.L_x_104:
[----:B------:R-:W-:Y:S04]  /*5090*/  SHF.L.U32 R5, R8, 0x1f, RZ ;  /* 0x0000001f08057819 */ /* 0x000fe800000006ff */
[----:B--2---:R-:W2:Y:S02]  /*50a0*/  SYNCS.PHASECHK.TRANS64.TRYWAIT P0, [UR24+0x180], R5 ;  /* 0x00018005ff0075a7 */ /* 0x004ea40008001118 */
[----:B--2---:R-:W-:Y:S05]  /*50b0*/  @!P0 BRA `(.L_x_96) ;  /* 0x0000004800a48947 */ /* 0x004fea0003800000 */
.L_x_201:
[----:B--2---:R-:W2:Y:S01]  /*50c0*/  LDS.128 R4, [UR24+0x1c0] ;  /* 0x0001c018ff047984 */ /* 0x004ea20008000c00 */
[----:B------:R-:W-:Y:S01]  /*50d0*/  UISETP.GE.AND UP0, UPT, UR39, 0x1, UPT ;  /* 0x000000012700788c */ /* 0x000fe2000bf06270 */
[----:B------:R-:W-:Y:S01]  /*50e0*/  @!PT LDS RZ, [RZ] ;  /* 0x00000000fffff984 */ /* 0x000fe20000000800 */
[----:B------:R-:W-:Y:S01]  /*50f0*/  @!PT LDS RZ, [RZ] ;  /* 0x00000000fffff984 */ /* 0x000fe20000000800 */
[----:B------:R-:W-:Y:S01]  /*5100*/  @!PT LDS RZ, [RZ] ;  /* 0x00000000fffff984 */ /* 0x000fe20000000800 */
[----:B------:R-:W-:Y:S01]  /*5110*/  @!PT LDS RZ, [RZ] ;  /* 0x00000000fffff984 */ /* 0x000fe20000000800 */
[----:B------:R4:W-:Y:S06]  /*5120*/  MEMBAR.ALL.CTA ;  /* 0x0000000000007992 */ /* 0x0009ec0000008000 */
[----:B----4-:R-:W4:Y:S02]  /*5130*/  FENCE.VIEW.ASYNC.S ;  /* 0x00000000000073c6 */ /* 0x010f240000000000 */
[----:B----4-:R-:W-:Y:S01]  /*5140*/  SYNCS.ARRIVE.TRANS64.RED.A1T0 RZ, [UR37], RZ ;  /* 0x000000ffffff79a7 */ /* 0x010fe20008100425 */
[----:B--2---:R-:W-:Y:S11]  /*5150*/  LOP3.LUT P0, RZ, R6, 0x1, RZ, 0xc0, !PT ;  /* 0x0000000106ff7812 */ /* 0x004ff6000780c0ff */
[----:B------:R-:W-:Y:S02]  /*5160*/  @!UPT UIADD3 URZ, UPT, UPT, URZ, URZ, URZ ;  /* 0x000000fffffff290 */ /* 0x000fe4000fffe0ff */
[----:B------:R-:W-:Y:S01]  /*5170*/  VOTEU.ANY UP2, P0 ;  /* 0x0000000000ff7886 */ /* 0x000fe20000040100 */
[----:B------:R-:W-:Y:S11]  /*5180*/  PLOP3.LUT P0, PT, PT, PT, UP2, 0x80, 0x8 ;  /* 0x000000000008781c */ /* 0x000ff60003f0f028 */
[----:B------:R-:W-:Y:S02]  /*5190*/  @!UPT UIADD3 URZ, UPT, UPT, URZ, URZ, URZ ;  /* 0x000000fffffff290 */ /* 0x000fe4000fffe0ff */
[----:B------:R-:W-:Y:S02]  /*51a0*/  @P0 MOV R2, R4 ;  /* 0x0000000400020202 */ /* 0x000fe40000000f00 */
[----:B------:R-:W-:Y:S02]  /*51b0*/  @P0 LOP3.LUT R0, R5, 0xffff, RZ, 0xc0, !PT ;  /* 0x0000ffff05000812 */ /* 0x000fe400078ec0ff */
[----:B------:R-:W-:Y:S02]  /*51c0*/  @P0 R2UR UR5, R2 ;  /* 0x00000000020502ca */ /* 0x000fe400000e0000 */
[----:B------:R-:W-:Y:S11]  /*51d0*/  @P0 R2UR UR4, R0 ;  /* 0x00000000000402ca */ /* 0x000ff600000e0000 */
[----:B------:R-:W-:Y:S02]  /*51e0*/  @UP2 UMOV UR15, UR5 ;  /* 0x00000005000f2c82 */ /* 0x000fe40008000000 */
[----:B------:R-:W-:Y:S01]  /*51f0*/  @UP2 UMOV UR14, UR4 ;  /* 0x00000004000e2c82 */ /* 0x000fe20008000000 */
[----:B------:R-:W-:Y:S05]  /*5200*/  BRA.U !UP0, `(.L_x_97) ;  /* 0x0000000108c07547 */ /* 0x000fea000b800000 */
[----:B------:R-:W-:Y:S02]  /*5210*/  UIMAD.WIDE.U32 UR8, UR14, UR35, URZ ;  /* 0x000000230e0872a5 */ /* 0x000fe4000f8e00ff */
[----:B------:R-:W-:Y:S02]  /*5220*/  UP2UR UR19, UPR, URZ, 0x4 ;  /* 0x00000004ff137883 */ /* 0x000fe40008000000 */
[----:B------:R-:W-:Y:S02]  /*5230*/  UISETP.NE.AND UP2, UPT, UR34, 0x1, UPT ;  /* 0x000000012200788c */ /* 0x000fe4000bf45270 */
[----:B------:R-:W-:Y:S02]  /*5240*/  UIMAD.WIDE.U32 UR10, UR15, UR32, URZ ;  /* 0x000000200f0a72a5 */ /* 0x000fe4000f8e00ff */
[----:B------:R-:W-:Y:S02]  /*5250*/  USEL UR4, UR29, UR38, !UP2 ;  /* 0x000000261d047287 */ /* 0x000fe4000d000000 */
[----:B------:R-:W-:Y:S02]  /*5260*/  UISETP.NE.AND UP0, UPT, UR18, 0x1, UPT ;  /* 0x000000011200788c */ /* 0x000fe4000bf05270 */
[----:B------:R-:W-:Y:S02]  /*5270*/  UP2UR UR22, UPR, URZ, 0x2 ;  /* 0x00000002ff167883 */ /* 0x000fe40008000000 */
[----:B------:R-:W-:Y:S02]  /*5280*/  UISETP.NE.AND UP1, UPT, UR39, 0x1, UPT ;  /* 0x000000012700788c */ /* 0x000fe4000bf25270 */
[----:B-1----:R-:W-:Y:S02]  /*5290*/  UIMAD.WIDE.U32 UR12, UR4, UR16, URZ ;  /* 0x00000010040c72a5 */ /* 0x002fe4000f8e00ff */
[----:B------:R-:W-:Y:S01]  /*52a0*/  USEL UR7, UR36, UR44, !UP0 ;  /* 0x0000002c24077287 */ /* 0x000fe2000c000000 */
[----:B------:R-:W-:Y:S02]  /*52b0*/  UMOV UR5, UR9 ;  /* 0x0000000900057c82 */ /* 0x000fe40008000000 */
[----:B------:R-:W-:Y:S02]  /*52c0*/  USHF.R.U32.HI UR6, URZ, UR46, UR5 ;  /* 0x0000002eff067299 */ /* 0x000fe40008011605 */
[----:B------:R-:W-:Y:S02]  /*52d0*/  UIMAD.WIDE.U32 UR20, UR7, UR16, URZ ;  /* 0x00000010071472a5 */ /* 0x000fe4000f8e00ff */
[----:B------:R-:W-:Y:S02]  /*52e0*/  USEL UR6, UR14, UR6, !UP2 ;  /* 0x000000060e067287 */ /* 0x000fe4000d000000 */
[----:B------:R-:W-:Y:S01]  /*52f0*/  UISETP.NE.AND UP2, UPT, UR19, URZ, UPT ;  /* 0x000000ff1300728c */ /* 0x000fe2000bf45270 */
[----:B------:R-:W-:Y:S01]  /*5300*/  UMOV UR5, UR11 ;  /* 0x0000000b00057c82 */ /* 0x000fe20008000000 */
[----:B------:R-:W-:Y:S02]  /*5310*/  UIMAD.WIDE.U32 UR10, UR6, UR16, URZ ;  /* 0x00000010060a72a5 */ /* 0x000fe4000f8e00ff */
[----:B------:R-:W-:Y:S03]  /*5320*/  USHF.R.U32.HI UR8, URZ, UR33, UR5 ;  /* 0x00000021ff087299 */ /* 0x000fe60008011605 */
[----:B------:R-:W-:Y:S02]  /*5330*/  UMOV UR5, UR13 ;  /* 0x0000000d00057c82 */ /* 0x000fe40008000000 */
[----:B------:R-:W-:Y:S03]  /*5340*/  @UP1 USHF.R.U32.HI UR4, URZ, UR17, UR5 ;  /* 0x00000011ff041299 */ /* 0x000fe60008011605 */
[----:B------:R-:W-:Y:S01]  /*5350*/  UMOV UR5, UR21 ;  /* 0x0000001500057c82 */ /* 0x000fe20008000000 */
[----:B------:R-:W-:Y:S02]  /*5360*/  UIMAD UR4, UR39, UR4, URZ ;  /* 0x00000004270472a4 */ /* 0x000fe4000f8e02ff */
[----:B------:R-:W-:Y:S02]  /*5370*/  @UP1 USHF.R.U32.HI UR7, URZ, UR17, UR5 ;  /* 0x00000011ff071299 */ /* 0x000fe40008011605 */
[----:B------:R-:W-:Y:S02]  /*5380*/  USEL UR5, UR15, UR8, !UP0 ;  /* 0x000000080f057287 */ /* 0x000fe4000c000000 */
[----:B------:R-:W-:Y:S02]  /*5390*/  UIMAD UR8, UR39, UR7, URZ ;  /* 0x00000007270872a4 */ /* 0x000fe4000f8e02ff */
[----:B------:R-:W-:Y:S03]  /*53a0*/  UISETP.GE.AND UP0, UPT, UR6, UR4, UPT ;  /* 0x000000040600728c */ /* 0x000fe6000bf06270 */
[----:B------:R-:W-:Y:S01]  /*53b0*/  UMOV UR4, UR11 ;  /* 0x0000000b00047c82 */ /* 0x000fe20008000000 */
[----:B------:R-:W-:Y:S02]  /*53c0*/  UISETP.GE.OR UP0, UPT, UR5, UR8, UP0 ;  /* 0x000000080500728c */ /* 0x000fe40008706670 */
[----:B------:R-:W-:Y:S02]  /*53d0*/  USHF.R.U32.HI UR4, URZ, UR17, UR4 ;  /* 0x00000011ff047299 */ /* 0x000fe40008011604 */
[----:B------:R-:W-:Y:S02]  /*53e0*/  UIMAD.WIDE.U32 UR8, UR5, UR16, URZ ;  /* 0x00000010050872a5 */ /* 0x000fe4000f8e00ff */
[----:B------:R-:W-:Y:S04]  /*53f0*/  USEL UR10, UR6, UR4, !UP1 ;  /* 0x00000004060a7287 */ /* 0x000fe8000c800000 */
[----:B------:R-:W-:Y:S01]  /*5400*/  UIADD3 UR11, UPT, UPT, -UR10, URZ, URZ ;  /* 0x000000ff0a0b7290 */ /* 0x000fe2000fffe1ff */
[----:B------:R-:W-:Y:S02]  /*5410*/  @!UP0 UMOV UR4, UR9 ;  /* 0x0000000900048c82 */ /* 0x000fe40008000000 */
[----:B------:R-:W-:Y:S02]  /*5420*/  @!UP0 USHF.R.U32.HI UR4, URZ, UR17, UR4 ;  /* 0x00000011ff048299 */ /* 0x000fe40008011604 */
[----:B------:R-:W-:Y:S02]  /*5430*/  UIMAD UR8, UR39, UR11, UR6 ;  /* 0x0000000b270872a4 */ /* 0x000fe4000f8e0206 */
[----:B------:R-:W-:Y:S02]  /*5440*/  @!UP0 USEL UR4, UR5, UR4, !UP1 ;  /* 0x0000000405048287 */ /* 0x000fe4000c800000 */
[----:B------:R-:W-:Y:S02]  /*5450*/  UISETP.NE.AND UP1, UPT, UR22, URZ, UPT ;  /* 0x000000ff1600728c */ /* 0x000fe4000bf25270 */
[----:B------:R-:W-:Y:S02]  /*5460*/  @!UP0 UIMAD UR8, UR7, UR8, UR4 ;  /* 0x00000008070882a4 */ /* 0x000fe4000f8e0204 */
[----:B------:R-:W-:Y:S02]  /*5470*/  @!UP0 UIADD3 UR9, UPT, UPT, UR10, -UR4, URZ ;  /* 0x800000040a098290 */ /* 0x000fe4000fffe0ff */
[----:B------:R-:W-:Y:S02]  /*5480*/  UIADD3 UR4, UPT, UPT, -UR5, URZ, URZ ;  /* 0x000000ff05047290 */ /* 0x000fe4000fffe1ff */
[----:B------:R-:W-:Y:S02]  /*5490*/  UIADD3 UR7, UPT, UPT, -UR6, URZ, URZ ;  /* 0x000000ff06077290 */ /* 0x000fe4000fffe1ff */
[----:B------:R-:W-:Y:S02]  /*54a0*/  @!UP0 UIMAD UR6, UR9, UR39, UR5 ;  /* 0x00000027090682a4 */ /* 0x000fe4000f8e0205 */
[----:B------:R-:W-:Y:S02]  /*54b0*/  UIMAD UR15, UR18, UR4, UR15 ;  /* 0x00000004120f72a4 */ /* 0x000fe4000f8e020f */
[----:B------:R-:W-:Y:S01]  /*54c0*/  UIMAD UR4, UR34, UR7, UR14 ;  /* 0x00000007220472a4 */ /* 0x000fe2000f8e020e */
[----:B------:R-:W-:Y:S02]  /*54d0*/  @!UP0 UMOV UR5, UR8 ;  /* 0x0000000800058c82 */ /* 0x000fe40008000000 */
[----:B------:R-:W-:Y:S02]  /*54e0*/  UIMAD UR15, UR5, UR18, UR15 ;  /* 0x00000012050f72a4 */ /* 0x000fe4000f8e020f */
[----:B------:R-:W-:Y:S11]  /*54f0*/  UIMAD UR14, UR6, UR34, UR4 ;  /* 0x00000022060e72a4 */ /* 0x000ff6000f8e0204 */
[----:B------:R-:W-:Y:S01]  /*5500*/  @!UPT UIADD3 URZ, UPT, UPT, URZ, URZ, URZ ;  /* 0x000000fffffff290 */ /* 0x000fe2000fffe0ff */
.L_x_97:
[----:B------:R-:W2:Y:S01]  /*5510*/  @!UP3 LDCU.128 UR20, c[0x0][0xb10] ;  /* 0x00016200ff14b7ac */ /* 0x000ea20008000c00 */
[----:B------:R-:W-:Y:S04]  /*5520*/  ISETP.NE.U32.AND P1, PT, RZ, UR26, PT ;  /* 0x0000001aff007c0c */ /* 0x000fe8000bf25070 */
[----:B------:R-:W-:Y:S01]  /*5530*/  ISETP.NE.AND.EX P1, PT, RZ, UR27, PT, P1 ;  /* 0x0000001bff007c0c */ /* 0x000fe2000bf25310 */
[----:B------:R-:W4:Y:S01]  /*5540*/  @!UP3 LDCU UR5, c[0x0][0xb0c] ;  /* 0x00016180ff05b7ac */ /* 0x000f220008000800 */
[----:B------:R-:W-:Y:S02]  /*5550*/  USHF.L.U32 UR10, UR28, 0x6, URZ ;  /* 0x000000061c0a7899 */ /* 0x000fe400080006ff */
[----:B--2---:R-:W-:Y:S07]  /*5560*/  UIMAD.WIDE.U32 UR6, UR15, UR20, URZ ;  /* 0x000000140f0672a5 */ /* 0x004fee000f8e00ff */
[----:B------:R-:W-:Y:S01]  /*5570*/  @!UP3 UMOV UR4, UR7 ;  /* 0x000000070004bc82 */ /* 0x000fe20008000000 */
[----:B----4-:R-:W-:Y:S02]  /*5580*/  @!UP3 UISETP.NE.AND UP0, UPT, UR5, 0x1, UPT ;  /* 0x000000010500b88c */ /* 0x010fe4000bf05270 */
[----:B------:R-:W-:Y:S02]  /*5590*/  @!UP3 USHF.R.U32.HI UR4, URZ, UR21, UR4 ;  /* 0x00000015ff04b299 */ /* 0x000fe40008011604 */
[----:B------:R-:W-:Y:S02]  /*55a0*/  UIMAD.WIDE.U32 UR6, UR14, UR23, URZ ;  /* 0x000000170e0672a5 */ /* 0x000fe4000f8e00ff */
[----:B------:R-:W-:Y:S02]  /*55b0*/  @!UP3 USEL UR8, UR15, UR4, !UP0 ;  /* 0x000000040f08b287 */ /* 0x000fe4000c000000 */
[----:B------:R-:W-:Y:S03]  /*55c0*/  @!UP3 UISETP.NE.AND UP0, UPT, UR22, 0x1, UPT ;  /* 0x000000011600b88c */ /* 0x000fe6000bf05270 */
[----:B------:R-:W-:Y:S02]  /*55d0*/  @!UP3 UMOV UR6, UR7 ;  /* 0x000000070006bc82 */ /* 0x000fe40008000000 */
[----:B------:R-:W2:Y:S02]  /*55e0*/  @!UP3 LDCU UR4, c[0x0][0xb20] ;  /* 0x00016400ff04b7ac */ /* 0x000ea40008000800 */
[----:B--2---:R-:W-:Y:S04]  /*55f0*/  @!UP3 USHF.R.U32.HI UR6, URZ, UR4, UR6 ;  /* 0x00000004ff06b299 */ /* 0x004fe80008011606 */
[----:B------:R-:W-:Y:S04]  /*5600*/  @!UP3 USEL UR6, UR14, UR6, !UP0 ;  /* 0x000000060e06b287 */ /* 0x000fe8000c000000 */
[----:B------:R-:W-:Y:S02]  /*5610*/  @!UP3 UIADD3 UR4, UPT, UPT, -UR8, UR6, URZ ;  /* 0x000000060804b290 */ /* 0x000fe4000fffe1ff */
[----:B------:R-:W-:Y:S02]  /*5620*/  @!UP3 UIADD3 UR6, UPT, UPT, UR8, -UR6, URZ ;  /* 0x800000060806b290 */ /* 0x000fe4000fffe0ff */
[----:B------:R-:W-:Y:S02]  /*5630*/  @!UP3 UIMAD UR15, UR4, UR5, UR15 ;  /* 0x00000005040fb2a4 */ /* 0x000fe4000f8e020f */
[----:B------:R-:W-:Y:S01]  /*5640*/  @!UP3 UIMAD UR14, UR6, UR22, UR14 ;  /* 0x00000016060eb2a4 */ /* 0x000fe2000f8e020e */
[----:B------:R-:W-:Y:S11]  /*5650*/  BRA.U UP4, `(.L_x_98) ;  /* 0x0000000104107547 */ /* 0x000ff6000b800000 */
[----:B------:R-:W-:Y:S04]  /*5660*/  MOV R0, UR45 ;  /* 0x0000002d00007c02 */ /* 0x000fe80008000f00 */
[----:B------:R-:W-:Y:S04]  /*5670*/  SHF.L.U32 R13, R0, 0x1f, RZ ;  /* 0x0000001f000d7819 */ /* 0x000fe800000006ff */
[----:B------:R-:W2:Y:S02]  /*5680*/  SYNCS.PHASECHK.TRANS64.TRYWAIT P2, [UR24+0x178], R13 ;  /* 0x0001780dff0075a7 */ /* 0x000ea40008041118 */
[----:B--2---:R-:W-:Y:S05]  /*5690*/  @!P2 BRA `(.L_x_99) ;  /* 0x000000440044a947 */ /* 0x004fea0003800000 */
.L_x_98:
[----:B------:R-:W-:Y:S05]  /*56a0*/  BRA.U !UP6, `(.L_x_100) ;  /* 0x000000010e387547 */ /* 0x000fea000b800000 */
[----:B------:R-:W-:Y:S01]  /*56b0*/  UPLOP3.LUT UP1, UPT, UPT, UPT, UP5, 0x80, 0x8 ;  /* 0x000000000008789c */ /* 0x000fe20003f2f050 */
[----:B--2---:R-:W-:Y:S01]  /*56c0*/  HFMA2 R0, -RZ, RZ, 0, 5.9604644775390625e-08 ;  /* 0x00000001ff007431 */ /* 0x004fe200000001ff */
[----:B------:R-:W2:Y:S01]  /*56d0*/  LDCU.64 UR8, c[0x0][0x358] ;  /* 0x00006b00ff0877ac */ /* 0x000ea20008000a00 */
[----:B------:R-:W-:Y:S03]  /*56e0*/  IMAD.MOV.U32 R87, RZ, RZ, 0x1 ;  /* 0x00000001ff577424 */ /* 0x000fe600078e00ff */
[----:B------:R-:W-:Y:S05]  /*56f0*/  PLOP3.LUT P2, PT, PT, PT, UP1, 0x80, 0x8 ;  /* 0x000000000008781c */ /* 0x000fea0003f4f018 */
[----:B------:R-:W4:Y:S01]  /*5700*/  @UP1 LDCU.64 UR4, c[0x0][0x888] ;  /* 0x00011100ff0417ac */ /* 0x000f220008000a00 */
[----:B------:R-:W-:Y:S07]  /*5710*/  @UP1 UIMAD UR6, UR53, UR26, URZ ;  /* 0x0000001a350612a4 */ /* 0x000fee000f8e02ff */
[----:B------:R-:W-:Y:S01]  /*5720*/  @!P2 PRMT R87, R0, 0x7610, R87 ;  /* 0x000076100057a816 */ /* 0x000fe20000000057 */
[----:B----4-:R-:W-:Y:S06]  /*5730*/  @UP1 UIMAD.WIDE UR4, UR6, 0x4, UR4 ;  /* 0x00000004060418a5 */ /* 0x010fec000f8e0204 */
[----:B------:R-:W-:Y:S01]  /*5740*/  IMAD.U32 R12, RZ, RZ, UR4 ;  /* 0x00000004ff0c7e24 */ /* 0x000fe2000f8e00ff */
[----:B------:R-:W-:Y:S04]  /*5750*/  MOV R13, UR5 ;  /* 0x00000005000d7c02 */ /* 0x000fe80008000f00 */
[----:B------:R-:W4:Y:S01]  /*5760*/  @!UP1 LDCU UR4, c[0x0][0x880] ;  /* 0x00011000ff0497ac */ /* 0x000f220008000800 */
[----:B--2--5:R2:W5:Y:S02]  /*5770*/  @P2 LDG.E R41, desc[UR8][R12.64] ;  /* 0x000000080c292981 */ /* 0x024564000c1e1900 */
[----:B--2-4-:R-:W-:Y:S07]  /*5780*/  @!P2 IMAD.U32 R41, RZ, RZ, UR4 ;  /* 0x00000004ff29ae24 */ /* 0x014fee000f8e00ff */
.L_x_100:
[----:B-----5:R-:W-:Y:S01]  /*5790*/  @!P1 FSETP.EQ.AND P3, PT, R41, RZ, PT ;  /* 0x000000ff2900920b */ /* 0x020fe20003f62000 */
[----:B------:R-:W-:Y:S01]  /*57a0*/  @!UPT UIADD3 URZ, UPT, UPT, URZ, URZ, URZ ;  /* 0x000000fffffff290 */ /* 0x000fe2000fffe0ff */
[----:B------:R-:W-:Y:S11]  /*57b0*/  @!P1 BRA `(.L_x_101) ;  /* 0x0000000000149947 */ /* 0x000ff60003800000 */
[----:B------:R-:W-:Y:S02]  /*57c0*/  LOP3.LUT P1, RZ, R87, 0xff, RZ, 0xc0, !PT ;  /* 0x000000ff57ff7812 */ /* 0x000fe4000782c0ff */
[----:B------:R-:W-:Y:S04]  /*57d0*/  PLOP3.LUT P3, PT, PT, PT, UP1, 0x80, 0x8 ;  /* 0x000000000008781c */ /* 0x000fe80003f6f018 */
[----:B------:R-:W-:Y:S07]  /*57e0*/  PLOP3.LUT P3, PT, P3, PT, PT, 0x8, 0x80 ;  /* 0x000000000080781c */ /* 0x000fee0001f6e170 */
[----:B------:R-:W-:Y:S11]  /*57f0*/  @P1 FSETP.EQ.AND P3, PT, R41, RZ, PT ;  /* 0x000000ff2900120b */ /* 0x000ff60003f62000 */
[----:B------:R-:W-:Y:S02]  /*5800*/  @!UPT UIADD3 URZ, UPT, UPT, URZ, URZ, URZ ;  /* 0x000000fffffff290 */ /* 0x000fe4000fffe0ff */
.L_x_101:
[----:B------:R-:W-:Y:S01]  /*5810*/  ULEA UR4, UR25, UR24, 0x3 ;  /* 0x0000001819047291 */ /* 0x000fe2000f8e18ff */
[----:B--2---:R-:W-:Y:S01]  /*5820*/  SHF.L.U32 R13, R9, 0x1f, RZ ;  /* 0x0000001f090d7819 */ /* 0x004fe200000006ff */
[----:B------:R-:W-:Y:S02]  /*5830*/  USHF.L.U32 UR11, UR52, 0x7, URZ ;  /* 0x00000007340b7899 */ /* 0x000fe400080006ff */
[----:B------:R-:W-:Y:S02]  /*5840*/  UISETP.NE.AND UP0, UPT, UR40, 0x1, UPT ;  /* 0x000000012800788c */ /* 0x000fe4000bf05270 */
[----:B------:R-:W-:Y:S01]  /*5850*/  UIMAD.WIDE.U32 UR6, UR11, UR41, URZ ;  /* 0x000000290b0672a5 */ /* 0x000fe2000f8e00ff */
[----:B------:R-:W-:Y:S02]  /*5860*/  ELECT P2, URZ, PT ;  /* 0x0000000000ff782f */ /* 0x000fe40003840000 */
[----:B------:R-:W2:Y:S02]  /*5870*/  SYNCS.PHASECHK.TRANS64.TRYWAIT P1, [UR4+0x158], R13 ;  /* 0x0001580dff0075a7 */ /* 0x000ea40008021104 */
[----:B------:R-:W-:Y:S02]  /*5880*/  PLOP3.LUT P2, PT, P3, P2, PT, 0xf2, 0x2f ;  /* 0x00000000002f781c */ /* 0x000fe40001f45e72 */
[----:B------:R-:W-:Y:S02]  /*5890*/  UMOV UR5, UR7 ;  /* 0x0000000700057c82 */ /* 0x000fe40008000000 */
[----:B------:R-:W-:Y:S04]  /*58a0*/  USHF.R.U32.HI UR5, URZ, UR42, UR5 ;  /* 0x0000002aff057299 */ /* 0x000fe80008011605 */
[----:B------:R-:W-:Y:S02]  /*58b0*/  USEL UR12, UR11, UR5, !UP0 ;  /* 0x000000050b0c7287 */ /* 0x000fe4000c000000 */
[----:B------:R-:W-:Y:S02]  /*58c0*/  UISETP.NE.AND UP0, UPT, UR43, 0x1, UPT ;  /* 0x000000012b00788c */ /* 0x000fe4000bf05270 */
[----:B---3--:R-:W-:Y:S07]  /*58d0*/  UIMAD.WIDE.U32 UR6, UR12, UR30, URZ ;  /* 0x0000001e0c0672a5 */ /* 0x008fee000f8e00ff */
[----:B------:R-:W-:Y:S02]  /*58e0*/  UMOV UR5, UR7 ;  /* 0x0000000700057c82 */ /* 0x000fe40008000000 */
[----:B------:R-:W-:Y:S04]  /*58f0*/  USHF.R.U32.HI UR5, URZ, UR31, UR5 ;  /* 0x0000001fff057299 */ /* 0x000fe80008011605 */
[----:B------:R-:W-:Y:S02]  /*5900*/  USEL UR13, UR12, UR5, !UP0 ;  /* 0x000000050c0d7287 */ /* 0x000fe4000c000000 */
[----:B------:R-:W-:Y:S02]  /*5910*/  UIADD3 UR5, UPT, UPT, -UR12, URZ, URZ ;  /* 0x000000ff0c057290 */ /* 0x000fe4000fffe1ff */
[----:B------:R-:W-:Y:S02]  /*5920*/  UIADD3 UR6, UPT, UPT, -UR13, URZ, URZ ;  /* 0x000000ff0d067290 */ /* 0x000fe4000fffe1ff */
[----:B------:R-:W-:Y:S02]  /*5930*/  UIMAD UR11, UR40, UR5, UR11 ;  /* 0x00000005280b72a4 */ /* 0x000fe4000f8e020b */
[----:B------:R-:W-:Y:S01]  /*5940*/  UIMAD UR12, UR43, UR6, UR12 ;  /* 0x000000062b0c72a4 */ /* 0x000fe2000f8e020c */
[----:B--2---:R-:W-:Y:S11]  /*5950*/  @!P1 BRA `(.L_x_102) ;  /* 0x0000004000ac9947 */ /* 0x004ff60003800000 */
.L_x_204:
[----:B------:R-:W3:Y:S01]  /*5960*/  S2UR UR23, SR_CgaCtaId ;  /* 0x00000000001779c3 */ /* 0x000ee20000008800 */
[----:B------:R-:W-:Y:S01]  /*5970*/  VOTEU.ALL UP0, P2 ;  /* 0x0000000000ff7886 */ /* 0x000fe20001000000 */
[----:B------:R-:W-:Y:S01]  /*5980*/  @!P2 IADD3 R2, P1, PT, R10, 0x580, RZ ;  /* 0x000005800a02a810 */ /* 0x000fe20007f3e0ff */
[----:B------:R-:W-:Y:S01]  /*5990*/  UIADD3 UR9, UPT, UPT, UR4, 0x140, URZ ;  /* 0x0000014004097890 */ /* 0x000fe2000fffe0ff */
[----:B------:R-:W-:Y:S02]  /*59a0*/  @P0 SHF.R.U32.HI R4, RZ, 0x10, R5 ;  /* 0x00000010ff040819 */ /* 0x000fe40000011605 */
[----:B------:R-:W-:Y:S01]  /*59b0*/  @!UP0 ULEA UR5, UR25, UR24, 0xd ;  /* 0x0000001819058291 */ /* 0x000fe2000f8e68ff */
[----:B--2---:R-:W-:Y:S01]  /*59c0*/  @!P2 IMAD.X R0, RZ, RZ, R11, P1 ;  /* 0x000000ffff00a224 */ /* 0x004fe200008e060b */
[----:B------:R-:W-:Y:S01]  /*59d0*/  @!P2 R2UR UR7, R2 ;  /* 0x000000000207a2ca */ /* 0x000fe200000e0000 */
[----:B------:R-:W-:Y:S01]  /*59e0*/  @!UP0 UPRMT UR6, URZ, 0x40, URZ ;  /* 0x00000040ff068896 */ /* 0x000fe200080000ff */
[----:B------:R-:W-:Y:S01]  /*59f0*/  @P0 R2UR UR53, R4 ;  /* 0x00000000043502ca */ /* 0x000fe200000e0000 */
[----:B------:R-:W-:Y:S02]  /*5a00*/  @!UP0 UIADD3 UR8, UPT, UPT, UR5, 0x200, URZ ;  /* 0x0000020005088890 */ /* 0x000fe4000fffe0ff */
[----:B------:R-:W-:Y:S01]  /*5a10*/  @!P2 R2UR UR5, R0 ;  /* 0x000000000005a2ca */ /* 0x000fe200000e0000 */
[----:B------:R-:W-:Y:S01]  /*5a20*/  @!UP0 UPRMT UR19, UR6, 0x5410, URZ ;  /* 0x0000541006138896 */ /* 0x000fe200080000ff */
[----:B------:R-:W-:Y:S01]  /*5a30*/  @!P2 IMAD.MOV.U32 R0, RZ, RZ, 0x2000 ;  /* 0x00002000ff00a424 */ /* 0x000fe200078e00ff */
[----:B------:R-:W-:Y:S04]  /*5a40*/  UIADD3 UR6, UPT, UPT, UR25, 0x1, URZ ;  /* 0x0000000119067890 */ /* 0x000fe8000fffe0ff */
[----:B------:R-:W-:Y:S01]  /*5a50*/  UISETP.NE.AND UP0, UPT, UR6, 0x3, UPT ;  /* 0x000000030600788c */ /* 0x000fe2000bf05270 */
[----:B------:R-:W-:Y:S03]  /*5a60*/  IMAD.U32 R14, RZ, RZ, UR7 ;  /* 0x00000007ff0e7e24 */ /* 0x000fe6000f8e00ff */
[----:B------:R-:W-:Y:S02]  /*5a70*/  USEL UR6, UR6, URZ, UP0 ;  /* 0x000000ff06067287 */ /* 0x000fe40008000000 */
[----:B------:R-:W-:Y:S01]  /*5a80*/  IMAD.U32 R15, RZ, RZ, UR5 ;  /* 0x00000005ff0f7e24 */ /* 0x000fe2000f8e00ff */
[----:B------:R-:W-:Y:S01]  /*5a90*/  @!P2 R2UR UR20, R14 ;  /* 0x000000000e14a2ca */ /* 0x000fe200000e0000 */
[----:B------:R-:W-:Y:S02]  /*5aa0*/  USEL UR22, URZ, 0x1, UP0 ;  /* 0x00000001ff167887 */ /* 0x000fe40008000000 */
[----:B------:R-:W-:Y:S01]  /*5ab0*/  VOTEU.ALL UP0, P2 ;  /* 0x0000000000ff7886 */ /* 0x000fe20001000000 */
[----:B------:R-:W-:Y:S01]  /*5ac0*/  @!P2 R2UR UR21, R15 ;  /* 0x000000000f15a2ca */ /* 0x000fe200000e0000 */
[----:B---3--:R-:W-:Y:S02]  /*5ad0*/  UPRMT UR7, UR23, 0x654, UR9 ;  /* 0x0000065417077896 */ /* 0x008fe40008000009 */
[----:B------:R-:W-:Y:S01]  /*5ae0*/  ULEA UR5, UR6, UR24, 0x3 ;  /* 0x0000001806057291 */ /* 0x000fe2000f8e18ff */
[----:B------:R-:W-:Y:S04]  /*5af0*/  LOP3.LUT R9, R9, UR22, RZ, 0x3c, !PT ;  /* 0x0000001609097c12 */ /* 0x000fe8000f8e3cff */
[----:B------:R-:W-:Y:S05]  /*5b00*/  SHF.L.U32 R12, R9, 0x1f, RZ ;  /* 0x0000001f090c7819 */ /* 0x000fea00000006ff */
[----:B------:R2:W-:Y:S01]  /*5b10*/  @!UP0 UTMALDG.4D.IM2COL [UR8], [UR20], UR19 ;  /* 0x00000008140083b4 */ /* 0x0005e20008058013 */
[----:B------:R2:W-:Y:S01]  /*5b20*/  @!P2 SYNCS.ARRIVE.TRANS64.RED.A0TR RZ, [UR4+0x140], R0 ;  /* 0x00014000ffffa9a7 */ /* 0x0005e20008300404 */
[----:B------:R-:W-:Y:S01]  /*5b30*/  SYNCS.ARRIVE.TRANS64.RED.A1T0 RZ, [UR7], RZ ;  /* 0x000000ffffff79a7 */ /* 0x000fe20008100407 */
[----:B------:R-:W3:Y:S02]  /*5b40*/  SYNCS.PHASECHK.TRANS64.TRYWAIT P1, [UR5+0x158], R12 ;  /* 0x0001580cff0075a7 */ /* 0x000ee40008021105 */
[----:B--23--:R-:W-:Y:S05]  /*5b50*/  @!P1 BRA `(.L_x_103) ;  /* 0x0000004000449947 */ /* 0x00cfea0003800000 */
.L_x_206:
[----:B------:R-:W3:Y:S01]  /*5b60*/  S2UR UR23, SR_CgaCtaId ;  /* 0x00000000001779c3 */ /* 0x000ee20000008800 */
[----:B------:R-:W-:Y:S01]  /*5b70*/  UIADD3 UR9, UPT, UPT, UR5, 0x140, URZ ;  /* 0x0000014005097890 */ /* 0x000fe2000fffe0ff */
[----:B------:R-:W-:Y:S01]  /*5b80*/  @!P2 IADD3 R2, P0, PT, R10, 0x580, RZ ;  /* 0x000005800a02a810 */ /* 0x000fe20007f1e0ff */
[----:B------:R-:W-:Y:S01]  /*5b90*/  UPLOP3.LUT UP4, UPT, UPT, UPT, UPT, 0x80, 0x8 ;  /* 0x000000000008789c */ /* 0x000fe20003f8f070 */
[----:B------:R-:W-:Y:S01]  /*5ba0*/  R2UR UR22, R93 ;  /* 0x000000005d1672ca */ /* 0x000fe200000e0000 */
[----:B------:R-:W-:Y:S01]  /*5bb0*/  VOTEU.ALL UP0, P2 ;  /* 0x0000000000ff7886 */ /* 0x000fe20001000000 */
[----:B------:R-:W-:Y:S01]  /*5bc0*/  R2UR UR21, R94 ;  /* 0x000000005e1572ca */ /* 0x000fe200000e0000 */
[----:B------:R-:W-:Y:S01]  /*5bd0*/  @!P2 IMAD.X R0, RZ, RZ, R11, P0 ;  /* 0x000000ffff00a224 */ /* 0x000fe200000e060b */
[----:B------:R-:W-:Y:S02]  /*5be0*/  LOP3.LUT R8, R8, 0x1, RZ, 0x3c, !PT ;  /* 0x0000000108087812 */ /* 0x000fe400078e3cff */
[----:B------:R-:W-:Y:S02]  /*5bf0*/  @!UP0 UPRMT UR7, URZ, 0x40, URZ ;  /* 0x00000040ff078896 */ /* 0x000fe400080000ff */
[----:B------:R-:W-:Y:S02]  /*5c00*/  @!UP0 ULEA UR4, UR6, UR24, 0xd ;  /* 0x0000001806048291 */ /* 0x000fe4000f8e68ff */
[----:B------:R-:W-:Y:S02]  /*5c10*/  UIADD3 UR6, UPT, UPT, UR6, 0x1, URZ ;  /* 0x0000000106067890 */ /* 0x000fe4000fffe0ff */
[----:B------:R-:W-:Y:S02]  /*5c20*/  @!UP0 UIADD3 UR10, UPT, UPT, UR10, 0x20, URZ ;  /* 0x000000200a0a8890 */ /* 0x000fe4000fffe0ff */
[----:B------:R-:W-:Y:S01]  /*5c30*/  @!UP0 UIADD3 UR8, UPT, UPT, UR4, 0x200, URZ ;  /* 0x0000020004088890 */ /* 0x000fe2000fffe0ff */
[----:B------:R-:W-:Y:S01]  /*5c40*/  @!P2 R2UR UR4, R0 ;  /* 0x000000000004a2ca */ /* 0x000fe200000e0000 */
[----:B------:R-:W-:Y:S02]  /*5c50*/  @!UP0 UPRMT UR19, UR7, 0x5410, URZ ;  /* 0x0000541007138896 */ /* 0x000fe400080000ff */
[----:B------:R-:W-:Y:S02]  /*5c60*/  UISETP.NE.AND UP0, UPT, UR6, 0x3, UPT ;  /* 0x000000030600788c */ /* 0x000fe4000bf05270 */
[----:B------:R-:W-:Y:S02]  /*5c70*/  UIADD3 UR28, UPT, UPT, UR14, UR22, URZ ;  /* 0x000000160e1c7290 */ /* 0x000fe4000fffe0ff */
[----:B------:R-:W-:Y:S01]  /*5c80*/  USEL UR25, UR6, URZ, UP0 ;  /* 0x000000ff06197287 */ /* 0x000fe20008000000 */
[----:B------:R-:W-:Y:S01]  /*5c90*/  @!P2 R2UR UR6, R2 ;  /* 0x000000000206a2ca */ /* 0x000fe200000e0000 */
[----:B------:R-:W-:Y:S02]  /*5ca0*/  USEL UR20, URZ, 0x1, UP0 ;  /* 0x00000001ff147887 */ /* 0x000fe40008000000 */
[----:B------:R-:W-:Y:S01]  /*5cb0*/  VOTEU.ALL UP0, P2 ;  /* 0x0000000000ff7886 */ /* 0x000fe20001000000 */
[----:B------:R-:W-:Y:S01]  /*5cc0*/  UIADD3 UR52, UPT, UPT, UR15, UR21, URZ ;  /* 0x000000150f347290 */ /* 0x000fe2000fffe0ff */
[----:B--2---:R-:W-:Y:S01]  /*5cd0*/  IMAD.U32 R5, RZ, RZ, UR4 ;  /* 0x00000004ff057e24 */ /* 0x004fe2000f8e00ff */
[----:B---3--:R-:W-:Y:S01]  /*5ce0*/  UPRMT UR4, UR23, 0x654, UR9 ;  /* 0x0000065417047896 */ /* 0x008fe20008000009 */
[----:B------:R-:W-:Y:S03]  /*5cf0*/  LOP3.LUT R9, R9, UR20, RZ, 0x3c, !PT ;  /* 0x0000001409097c12 */ /* 0x000fe6000f8e3cff */
[----:B------:R-:W-:Y:S03]  /*5d00*/  @!P2 R2UR UR7, R5 ;  /* 0x000000000507a2ca */ /* 0x000fe600000e0000 */
[----:B------:R-:W-:Y:S05]  /*5d10*/  IMAD.U32 R4, RZ, RZ, UR6 ;  /* 0x00000006ff047e24 */ /* 0x000fea000f8e00ff */
[----:B------:R-:W-:Y:S11]  /*5d20*/  @!P2 R2UR UR6, R4 ;  /* 0x000000000406a2ca */ /* 0x000ff600000e0000 */
[----:B------:R-:W-:Y:S02]  /*5d30*/  @!UPT UIADD3 URZ, UPT, UPT, URZ, URZ, URZ ;  /* 0x000000fffffff290 */ /* 0x000fe4000fffe0ff */
[----:B------:R2:W-:Y:S01]  /*5d40*/  @!UP0 UTMALDG.4D.IM2COL [UR8], [UR6], UR19 ;  /* 0x00000008060083b4 */ /* 0x0005e20008058013 */
[----:B------:R2:W-:Y:S01]  /*5d50*/  @!P2 SYNCS.ARRIVE.TRANS64.RED.A0TR RZ, [UR5+0x140], R3 ;  /* 0x00014003ffffa9a7 */ /* 0x0005e20008300405 */
[----:B------:R-:W-:Y:S01]  /*5d60*/  SYNCS.ARRIVE.TRANS64.RED.A1T0 RZ, [UR4], RZ ;  /* 0x000000ffffff79a7 */ /* 0x000fe20008100404 */
[----:B------:R-:W-:Y:S05]  /*5d70*/  BRA.U UP2, `(.L_x_104) ;  /* 0xfffffff102c47547 */ /* 0x000fea000b83ffff */
[----:B------:R-:W-:Y:S01]  /*5d80*/  UIADD3 UR24, UPT, UPT, UR24, 0x158, URZ ;  /* 0x0000015818187890 */ /* 0x000fe2000fffe0ff */
[----:B--2---:R-:W-:-:S03]  /*5d90*/  SHF.L.U32 R3, R9, 0x1f, RZ ;  /* 0x0000001f09037819 */ /* 0x004fc600000006ff */
[----:B------:R-:W-:-:S09]  /*5da0*/  ULEA UR4, UR25, UR24, 0x3 ;  /* 0x0000001819047291 */ /* 0x000fd2000f8e18ff */
[----:B------:R-:W2:Y:S02]  /*5db0*/  SYNCS.PHASECHK.TRANS64.TRYWAIT P0, [UR4], R3 ;  /* 0x00000003ff0075a7 */ /* 0x000ea40008001104 */
[----:B--2---:R-:W-:Y:S05]  /*5dc0*/  @!P0 BRA `(.L_x_105) ;  /* 0x0000003c00c08947 */ /* 0x004fea0003800000 */
.L_x_208:
[----:B------:R-:W-:-:S04]  /*5dd0*/  UIADD3 UR4, UPT, UPT, UR25, 0x1, URZ ;  /* 0x0000000119047890 */ /* 0x000fc8000fffe0ff */
[----:B------:R-:W-:-:S04]  /*5de0*/  UISETP.NE.AND UP0, UPT, UR4, 0x3, UPT ;  /* 0x000000030400788c */ /* 0x000fc8000bf05270 */
[----:B------:R-:W-:Y:S02]  /*5df0*/  USEL UR6, URZ, 0x1, UP0 ;  /* 0x00000001ff067887 */ /* 0x000fe40008000000 */
[----:B------:R-:W-:-:S04]  /*5e00*/  USEL UR4, UR4, URZ, UP0 ;  /* 0x000000ff04047287 */ /* 0x000fc80008000000 */
[----:B------:R-:W-:Y:S01]  /*5e10*/  ULEA UR5, UR4, UR24, 0x3 ;  /* 0x0000001804057291 */ /* 0x000fe2000f8e18ff */
[----:B------:R-:W-:-:S04]  /*5e20*/  LOP3.LUT R9, R9, UR6, RZ, 0x3c, !PT ;  /* 0x0000000609097c12 */ /* 0x000fc8000f8e3cff */
[----:B--2---:R-:W-:-:S04]  /*5e30*/  SHF.L.U32 R3, R9, 0x1f, RZ ;  /* 0x0000001f09037819 */ /* 0x004fc800000006ff */
[----:B------:R-:W2:Y:S02]  /*5e40*/  SYNCS.PHASECHK.TRANS64.TRYWAIT P0, [UR5], R3 ;  /* 0x00000003ff0075a7 */ /* 0x000ea40008001105 */
[----:B--2---:R-:W-:Y:S05]  /*5e50*/  @!P0 BRA `(.L_x_106) ;  /* 0x0000003c00b48947 */ /* 0x004fea0003800000 */
.L_x_210:
[----:B------:R-:W-:-:S04]  /*5e60*/  UIADD3 UR4, UPT, UPT, UR4, 0x1, URZ ;  /* 0x0000000104047890 */ /* 0x000fc8000fffe0ff */
[----:B------:R-:W-:-:S04]  /*5e70*/  UISETP.NE.AND UP0, UPT, UR4, 0x3, UPT ;  /* 0x000000030400788c */ /* 0x000fc8000bf05270 */
[----:B------:R-:W-:Y:S02]  /*5e80*/  USEL UR5, URZ, 0x1, UP0 ;  /* 0x00000001ff057887 */ /* 0x000fe40008000000 */
[----:B------:R-:W-:-:S04]  /*5e90*/  USEL UR4, UR4, URZ, UP0 ;  /* 0x000000ff04047287 */ /* 0x000fc80008000000 */
[----:B------:R-:W-:Y:S01]  /*5ea0*/  ULEA UR4, UR4, UR24, 0x3 ;  /* 0x0000001804047291 */ /* 0x000fe2000f8e18ff */
[----:B--2---:R-:W-:-:S04]  /*5eb0*/  LOP3.LUT R3, R9, UR5, RZ, 0x3c, !PT ;  /* 0x0000000509037c12 */ /* 0x004fc8000f8e3cff */
[----:B------:R-:W-:Y:S01]  /*5ec0*/  SHF.L.U32 R3, R3, 0x1f, RZ ;  /* 0x0000001f03037819 */ /* 0x000fe200000006ff */
[----:B------:R-:W-:-:S07]  /*5ed0*/  IMAD.U32 R0, RZ, RZ, UR4 ;  /* 0x00000004ff007e24 */ /* 0x000fce000f8e00ff */
.L_x_107:
[----:B--2---:R2:W3:Y:S02]  /*5ee0*/  SYNCS.PHASECHK.TRANS64.TRYWAIT P0, [R0+URZ], R3 ;  /* 0x00000003000075a7 */ /* 0x0044e400080011ff */
[----:B---3--:R-:W-:Y:S05]  /*5ef0*/  @!P0 NANOSLEEP.SYNCS 0x989680 ;  /* 0x009896800000895d */ /* 0x008fea0003900000 */
[----:B------:R-:W3:Y:S02]  /*5f00*/  @!P0 SYNCS.PHASECHK.TRANS64 P0, [R0+URZ], R3 ;  /* 0x00000003000085a7 */ /* 0x000ee400080010ff */
[----:B-1-3--:R-:W-:Y:S05]  /*5f10*/  @P0 EXIT ;  /* 0x000000000000094d */ /* 0x00afea0003800000 */
[----:B------:R-:W-:Y:S05]  /*5f20*/  BRA `(.L_x_107) ;  /* 0xfffffffc00ec7947 */ /* 0x000fea000383ffff */
.L_x_95:
[----:B------:R-:W-:-:S06]  /*5f30*/  UISETP.GE.AND UP0, UPT, UR18, 0x4, UPT ;  /* 0x000000041200788c */ /* 0x000fcc000bf06270 */
[----:B------:R-:W-:-:S13]  /*5f40*/  PLOP3.LUT P0, PT, PT, PT, UP0, 0x80, 0x8 ;  /* 0x000000000008781c */ /* 0x000fda0003f0f008 */
[----:B-1----:R-:W-:Y:S05]  /*5f50*/  @!P0 EXIT ;  /* 0x000000000000894d */ /* 0x002fea0003800000 */
[----:B------:R-:W1:Y:S08]  /*5f60*/  S2UR UR4, SR_CgaCtaId ;  /* 0x00000000000479c3 */ /* 0x000e700000008800 */
[----:B------:R-:W-:Y:S01]  /*5f70*/  BAR.SYNC.DEFER_BLOCKING 0x6, 0xa0 ;  /* 0x0182800000007b1d */ /* 0x000fe20000010000 */
[C---:B------:R-:W-:Y:S01]  /*5f80*/  IMAD.SHL.U32 R0, R96.reuse, 0x20, RZ ;  /* 0x0000002060007824 */ /* 0x040fe200078e00ff */
[C---:B------:R-:W-:Y:S01]  /*5f90*/  LOP3.LUT R97, R96.reuse, 0x2, RZ, 0xc0, !PT ;  /* 0x0000000260617812 */ /* 0x040fe200078ec0ff */
[C---:B------:R-:W-:Y:S01]  /*5fa0*/  IMAD.SHL.U32 R99, R96.reuse, 0x4, RZ ;  /* 0x0000000460637824 */ /* 0x040fe200078e00ff */
[C---:B------:R-:W-:Y:S01]  /*5fb0*/  LOP3.LUT R86, R96.reuse, 0x60, RZ, 0xc0, !PT ;  /* 0x0000006060567812 */ /* 0x040fe200078ec0ff */
[----:B------:R-:W-:Y:S01]  /*5fc0*/  IMAD.U32 R37, R96, 0x10000, RZ ;  /* 0x0001000060257824 */ /* 0x000fe200078e00ff */
[----:B------:R-:W-:-:S02]  /*5fd0*/  UMOV UR49, 0x400 ;  /* 0x0000040000317882 */ /* 0x000fc40000000000 */
[----:B------:R-:W2:Y:S01]  /*5fe0*/  LDC.64 R78, c[0x0][0x8b0] ;  /* 0x00022c00ff4e7b82 */ /* 0x000ea20000000a00 */
[----:B------:R-:W-:Y:S01]  /*5ff0*/  LOP3.LUT R6, R0, 0xc0, RZ, 0xc0, !PT ;  /* 0x000000c000067812 */ /* 0x000fe200078ec0ff */
[----:B------:R-:W-:Y:S01]  /*6000*/  IMAD.MOV.U32 R36, RZ, RZ, RZ ;  /* 0x000000ffff247224 */ /* 0x000fe200078e00ff */
[----:B------:R-:W-:Y:S02]  /*6010*/  LOP3.LUT R96, R96, 0x4, RZ, 0xc0, !PT ;  /* 0x0000000460607812 */ /* 0x000fe400078ec0ff */
[----:B------:R-:W-:Y:S02]  /*6020*/  CS2R R84, SRZ ;  /* 0x0000000000547805 */ /* 0x000fe4000001ff00 */
[----:B------:R-:W-:Y:S01]  /*6030*/  LOP3.LUT R99, R6, 0x18, R99, 0xf8, !PT ;  /* 0x0000001806637812 */ /* 0x000fe200078ef863 */
[----:B------:R-:W-:Y:S01]  /*6040*/  IMAD.MOV R97, RZ, RZ, -R97 ;  /* 0x000000ffff617224 */ /* 0x000fe200078e0a61 */
[----:B------:R-:W-:Y:S01]  /*6050*/  IADD3 R98, PT, PT, -R96, 0x2, RZ ;  /* 0x0000000260627810 */ /* 0x000fe20007ffe1ff */
[----:B------:R-:W3:Y:S01]  /*6060*/  LDC.64 R76, c[0x0][0x8a8] ;  /* 0x00022a00ff4c7b82 */ /* 0x000ee20000000a00 */
[----:B------:R-:W-:Y:S01]  /*6070*/  LOP3.LUT R99, R99, 0xf20, R0, 0xf8, !PT ;  /* 0x00000f2063637812 */ /* 0x000fe200078ef800 */
[----:B------:R-:W-:Y:S01]  /*6080*/  IMAD.MOV R96, RZ, RZ, -R96 ;  /* 0x000000ffff607224 */ /* 0x000fe200078e0a60 */
[----:B------:R-:W-:Y:S01]  /*6090*/  LOP3.LUT R37, R37, 0x600000, RZ, 0xc0, !PT ;  /* 0x0060000025257812 */ /* 0x000fe200078ec0ff */
[----:B------:R-:W-:Y:S01]  /*60a0*/  IMAD.SHL.U32 R98, R98, 0x10, RZ ;  /* 0x0000001062627824 */ /* 0x000fe200078e00ff */
[----:B------:R-:W4:Y:S01]  /*60b0*/  LDCU UR63, c[0x0][0x370] ;  /* 0x00006e00ff3f77ac */ /* 0x000f220008000800 */
[----:B-1----:R-:W-:Y:S01]  /*60c0*/  ULEA UR49, UR4, UR49, 0x18 ;  /* 0x0000003104317291 */ /* 0x002fe2000f8ec0ff */
[----:B------:R-:W1:Y:S01]  /*60d0*/  LDCU.64 UR4, c[0x0][0x890] ;  /* 0x00011200ff0477ac */ /* 0x000e620008000a00 */
[----:B------:R-:W-:Y:S01]  /*60e0*/  UMOV UR55, 0x1 ;  /* 0x0000000100377882 */ /* 0x000fe20000000000 */
[----:B------:R-:W-:Y:S01]  /*60f0*/  UMOV UR50, URZ ;  /* 0x000000ff00327c82 */ /* 0x000fe20008000000 */
[----:B------:R-:W2:Y:S05]  /*6100*/  LDCU UR45, c[0x0][0xb0c] ;  /* 0x00016180ff2d77ac */ /* 0x000eaa0008000800 */
[----:B------:R-:W4:Y:S01]  /*6110*/  LDS R2, [UR49+0x1d0] ;  /* 0x0001d031ff027984 */ /* 0x000f220008000800 */
[----:B------:R-:W2:Y:S01]  /*6120*/  LDCU UR38, c[0x0][0xb30] ;  /* 0x00016600ff2677ac */ /* 0x000ea20008000800 */
[----:B------:R-:W2:Y:S01]  /*6130*/  LDCU.64 UR60, c[0x0][0x888] ;  /* 0x00011100ff3c77ac */ /* 0x000ea20008000a00 */
[----:B-1----:R-:W-:Y:S01]  /*6140*/  IMAD.U32 R90, RZ, RZ, UR4 ;  /* 0x00000004ff5a7e24 */ /* 0x002fe2000f8e00ff */
[----:B------:R-:W1:Y:S01]  /*6150*/  LDCU.64 UR46, c[0x0][0xb28] ;  /* 0x00016500ff2e77ac */ /* 0x000e620008000a00 */
[----:B------:R-:W-:Y:S01]  /*6160*/  IMAD.U32 R89, RZ, RZ, UR5 ;  /* 0x00000005ff597e24 */ /* 0x000fe2000f8e00ff */
[----:B------:R-:W2:Y:S01]  /*6170*/  LDCU.64 UR4, c[0x0][0xa90] ;  /* 0x00015200ff0477ac */ /* 0x000ea20008000a00 */
[----:B------:R-:W1:Y:S01]  /*6180*/  LDCU.128 UR56, c[0x0][0xb10] ;  /* 0x00016200ff3877ac */ /* 0x000e620008000c00 */
[----:B------:R-:W1:Y:S01]  /*6190*/  LDCU UR62, c[0x0][0x374] ;  /* 0x00006e80ff3e77ac */ /* 0x000e620008000800 */
[----:B------:R-:W-:Y:S01]  /*61a0*/  UMOV UR54, URZ ;  /* 0x000000ff00367c82 */ /* 0x000fe20008000000 */
[----:B------:R-:W-:Y:S01]  /*61b0*/  UMOV UR51, URZ ;  /* 0x000000ff00337c82 */ /* 0x000fe20008000000 */
[----:B--2---:R-:W-:Y:S01]  /*61c0*/  IMAD.U32 R92, RZ, RZ, UR4 ;  /* 0x00000004ff5c7e24 */ /* 0x004fe2000f8e00ff */
[----:B------:R-:W-:Y:S01]  /*61d0*/  UIADD3 UR4, UPT, UPT, UR49, 0x200, URZ ;  /* 0x0000020031047890 */ /* 0x000fe2000fffe0ff */
[----:B------:R-:W-:Y:S01]  /*61e0*/  MOV R91, UR5 ;  /* 0x00000005005b7c02 */ /* 0x000fe20008000f00 */
[C---:B----4-:R-:W-:Y:S01]  /*61f0*/  VIADD R3, R2.reuse, 0x40 ;  /* 0x0000004002037836 */ /* 0x050fe20000000000 */
[----:B------:R-:W-:-:S03]  /*6200*/  LOP3.LUT R2, R2, 0xffff, RZ, 0xc0, !PT ;  /* 0x0000ffff02027812 */ /* 0x000fc600078ec0ff */
[----:B------:R-:W-:Y:S02]  /*6210*/  MOV R0, UR4 ;  /* 0x0000000400007c02 */ /* 0x000fe40008000f00 */
[----:B------:R-:W-:Y:S02]  /*6220*/  LOP3.LUT R3, R3, 0xffff, RZ, 0xc0, !PT ;  /* 0x0000ffff03037812 */ /* 0x000fe400078ec0ff */
[----:B------:R-:W-:-:S03]  /*6230*/  LEA R99, R99, UR4, 0x1 ;  /* 0x0000000463637c11 */ /* 0x000fc6000f8e08ff */
[----:B-1-3--:R2:W-:Y:S04]  /*6240*/  STL.64 [R1], R2 ;  /* 0x0000000201007387 */ /* 0x00a5e80000100a00 */
.L_x_138:
[----:B--2---:R-:W-:Y:S04]  /*6250*/  SHF.L.U32 R3, R84, 0x1f, RZ ;  /* 0x0000001f54037819 */ /* 0x004fe800000006ff */
[----:B-1----:R-:W1:Y:S02]  /*6260*/  SYNCS.PHASECHK.TRANS64.TRYWAIT P0, [UR49+0x180], R3 ;  /* 0x00018003ff0075a7 */ /* 0x002e640008001131 */
[----:B-1----:R-:W-:Y:S05]  /*6270*/  @!P0 BRA `(.L_x_108) ;  /* 0x0000003800c48947 */ /* 0x002fea0003800000 */
.L_x_212:
[----:B------:R-:W-:Y:S01]  /*6280*/  LEA R2, R36, UR48, 0x2 ;  /* 0x0000003024027c11 */ /* 0x000fe2000f8e10ff */
        /* <DEDUP_REMOVED lines=9> */
[----:B------:R-:W-:Y:S09]  /*6320*/  UPRMT UR4, URZ, 0x654, UR4 ;  /* 0x00000654ff047896 */ /* 0x000ff20008000004 */
[----:B---3--:R-:W-:Y:S01]  /*6330*/  SYNCS.ARRIVE.TRANS64.RED.A1T0 RZ, [UR4], RZ ;  /* 0x000000ffffff79a7 */ /* 0x008fe20008100404 */
[----:B------:R-:W5:Y:S01]  /*6340*/  LDL R2, [R2] ;  /* 0x0000000002027983 */ /* 0x000f620000100800 */
[----:B--2---:R-:W-:Y:S11]  /*6350*/  LOP3.LUT P0, RZ, R6, 0x1, RZ, 0xc0, !PT ;  /* 0x0000000106ff7812 */ /* 0x004ff6000780c0ff */
[----:B------:R-:W-:Y:S02]  /*6360*/  @!UPT UIADD3 URZ, UPT, UPT, URZ, URZ, URZ ;  /* 0x000000fffffff290 */ /* 0x000fe4000fffe0ff */
[----:B------:R-:W-:Y:S01]  /*6370*/  VOTEU.ANY UP1, P0 ;  /* 0x0000000000ff7886 */ /* 0x000fe20000020100 */
[----:B------:R-:W-:Y:S01]  /*6380*/  PLOP3.LUT P0, PT, PT, PT, UP1, 0x80, 0x8 ;  /* 0x000000000008781c */ /* 0x000fe20003f0f018 */
[----:B------:R-:W-:Y:S06]  /*6390*/  UP2UR UR4, UPR, URZ, 0x2 ;  /* 0x00000002ff047883 */ /* 0x000fec0008000000 */
[----:B------:R-:W-:Y:S06]  /*63a0*/  IMAD.U32 R110, RZ, RZ, UR4 ;  /* 0x00000004ff6e7e24 */ /* 0x000fec000f8e00ff */
[----:B-1----:R-:W-:Y:S02]  /*63b0*/  @P0 MOV R3, R4 ;  /* 0x0000000400030202 */ /* 0x002fe40000000f00 */
[----:B------:R-:W-:Y:S02]  /*63c0*/  @P0 LOP3.LUT R0, R5, 0xffff, RZ, 0xc0, !PT ;  /* 0x0000ffff05000812 */ /* 0x000fe400078ec0ff */
[----:B------:R-:W-:Y:S02]  /*63d0*/  @P0 R2UR UR5, R3 ;  /* 0x00000000030502ca */ /* 0x000fe400000e0000 */
[----:B------:R-:W-:Y:S11]  /*63e0*/  @P0 R2UR UR4, R0 ;  /* 0x00000000000402ca */ /* 0x000ff600000e0000 */
[----:B------:R-:W-:Y:S02]  /*63f0*/  @UP1 UMOV UR37, UR5 ;  /* 0x0000000500251c82 */ /* 0x000fe40008000000 */
[----:B------:R-:W-:Y:S01]  /*6400*/  @UP1 UMOV UR36, UR4 ;  /* 0x0000000400241c82 */ /* 0x000fe20008000000 */
[----:B------:R-:W-:Y:S05]  /*6410*/  BRA.U !UP0, `(.L_x_109) ;  /* 0x0000000108cc7547 */ /* 0x000fea000b800000 */
[----:B------:R-:W1:Y:S01]  /*6420*/  LDCU UR9, c[0x0][0xb20] ;  /* 0x00016400ff0977ac */ /* 0x000e620008000800 */
[----:B------:R-:W-:Y:S02]  /*6430*/  UIMAD.WIDE.U32 UR4, UR62, UR59, URZ ;  /* 0x0000003b3e0472a5 */ /* 0x000fe4000f8e00ff */
[----:B------:R-:W-:Y:S02]  /*6440*/  UIMAD.WIDE.U32 UR6, UR63, UR56, URZ ;  /* 0x000000383f0672a5 */ /* 0x000fe4000f8e00ff */
[----:B------:R-:W-:Y:S02]  /*6450*/  UIMAD.WIDE.U32 UR10, UR36, UR59, URZ ;  /* 0x0000003b240a72a5 */ /* 0x000fe4000f8e00ff */
[----:B------:R-:W-:Y:S02]  /*6460*/  UISETP.NE.AND UP0, UPT, UR58, 0x1, UPT ;  /* 0x000000013a00788c */ /* 0x000fe4000bf05270 */
[----:B------:R-:W-:Y:S02]  /*6470*/  UISETP.NE.AND UP1, UPT, UR45, 0x1, UPT ;  /* 0x000000012d00788c */ /* 0x000fe4000bf25270 */
[----:B------:R-:W-:Y:S02]  /*6480*/  UISETP.NE.AND UP2, UPT, UR39, 0x1, UPT ;  /* 0x000000012700788c */ /* 0x000fe4000bf45270 */
[----:B------:R-:W-:Y:S01]  /*6490*/  UIMAD.WIDE.U32 UR12, UR37, UR56, URZ ;  /* 0x00000038250c72a5 */ /* 0x000fe2000f8e00ff */
[----:B------:R-:W-:Y:S01]  /*64a0*/  UMOV UR4, UR5 ;  /* 0x0000000500047c82 */ /* 0x000fe20008000000 */
[----:B------:R-:W-:Y:S01]  /*64b0*/  UMOV UR6, UR11 ;  /* 0x0000000b00067c82 */ /* 0x000fe20008000000 */
[----:B-1----:R-:W-:Y:S03]  /*64c0*/  USHF.R.U32.HI UR8, URZ, UR9, UR4 ;  /* 0x00000009ff087299 */ /* 0x002fe60008011604 */
[----:B------:R-:W-:Y:S02]  /*64d0*/  UMOV UR4, UR7 ;  /* 0x0000000700047c82 */ /* 0x000fe40008000000 */
[----:B------:R-:W-:Y:S02]  /*64e0*/  USHF.R.U32.HI UR5, URZ, UR57, UR4 ;  /* 0x00000039ff057299 */ /* 0x000fe40008011604 */
[----:B------:R-:W-:Y:S02]  /*64f0*/  USEL UR4, UR62, UR8, !UP0 ;  /* 0x000000083e047287 */ /* 0x000fe4000c000000 */
[----:B------:R-:W-:Y:S02]  /*6500*/  USHF.R.U32.HI UR8, URZ, UR9, UR6 ;  /* 0x00000009ff087299 */ /* 0x000fe40008011606 */
[----:B------:R-:W-:Y:S02]  /*6510*/  UIMAD.WIDE.U32 UR6, UR4, UR46, URZ ;  /* 0x0000002e040672a5 */ /* 0x000fe4000f8e00ff */
[----:B------:R-:W-:Y:S02]  /*6520*/  USEL UR9, UR63, UR5, !UP1 ;  /* 0x000000053f097287 */ /* 0x000fe4000c800000 */
[----:B------:R-:W-:Y:S02]  /*6530*/  USEL UR8, UR36, UR8, !UP0 ;  /* 0x0000000824087287 */ /* 0x000fe4000c000000 */
[----:B------:R-:W-:Y:S01]  /*6540*/  UIMAD.WIDE.U32 UR10, UR9, UR46, URZ ;  /* 0x0000002e090a72a5 */ /* 0x000fe2000f8e00ff */
[----:B------:R-:W-:Y:S01]  /*6550*/  UMOV UR6, UR7 ;  /* 0x0000000700067c82 */ /* 0x000fe20008000000 */
[----:B------:R-:W-:Y:S01]  /*6560*/  UMOV UR5, UR13 ;  /* 0x0000000d00057c82 */ /* 0x000fe20008000000 */
[----:B------:R-:W-:Y:S02]  /*6570*/  @UP2 USHF.R.U32.HI UR4, URZ, UR47, UR6 ;  /* 0x0000002fff042299 */ /* 0x000fe40008011606 */
[----:B------:R-:W-:Y:S02]  /*6580*/  USHF.R.U32.HI UR5, URZ, UR57, UR5 ;  /* 0x00000039ff057299 */ /* 0x000fe40008011605 */
[----:B------:R-:W-:Y:S02]  /*6590*/  UIMAD UR4, UR39, UR4, URZ ;  /* 0x00000004270472a4 */ /* 0x000fe4000f8e02ff */
[----:B------:R-:W-:Y:S02]  /*65a0*/  USEL UR5, UR37, UR5, !UP1 ;  /* 0x0000000525057287 */ /* 0x000fe4000c800000 */
[----:B------:R-:W-:Y:S01]  /*65b0*/  UISETP.GE.AND UP0, UPT, UR8, UR4, UPT ;  /* 0x000000040800728c */ /* 0x000fe2000bf06270 */
[----:B------:R-:W-:Y:S01]  /*65c0*/  UMOV UR6, UR11 ;  /* 0x0000000b00067c82 */ /* 0x000fe20008000000 */
[----:B------:R-:W-:Y:S02]  /*65d0*/  UIMAD.WIDE.U32 UR10, UR8, UR46, URZ ;  /* 0x0000002e080a72a5 */ /* 0x000fe4000f8e00ff */
[----:B------:R-:W-:Y:S04]  /*65e0*/  @UP2 USHF.R.U32.HI UR9, URZ, UR47, UR6 ;  /* 0x0000002fff092299 */ /* 0x000fe80008011606 */
[----:B------:R-:W-:Y:S01]  /*65f0*/  UIMAD UR6, UR39, UR9, URZ ;  /* 0x00000009270672a4 */ /* 0x000fe2000f8e02ff */
[----:B------:R-:W-:Y:S03]  /*6600*/  UMOV UR4, UR11 ;  /* 0x0000000b00047c82 */ /* 0x000fe60008000000 */
[----:B------:R-:W-:Y:S02]  /*6610*/  UISETP.GE.OR UP0, UPT, UR5, UR6, UP0 ;  /* 0x000000060500728c */ /* 0x000fe40008706670 */
[----:B------:R-:W-:Y:S02]  /*6620*/  USHF.R.U32.HI UR4, URZ, UR47, UR4 ;  /* 0x0000002fff047299 */ /* 0x000fe40008011604 */
[----:B------:R-:W-:Y:S02]  /*6630*/  UIMAD.WIDE.U32 UR6, UR5, UR46, URZ ;  /* 0x0000002e050672a5 */ /* 0x000fe4000f8e00ff */
[----:B------:R-:W-:Y:S02]  /*6640*/  USEL UR11, UR8, UR4, !UP2 ;  /* 0x00000004080b7287 */ /* 0x000fe4000d000000 */
[----:B------:R-:W-:Y:S02]  /*6650*/  UIADD3 UR6, UPT, UPT, -UR5, URZ, URZ ;  /* 0x000000ff05067290 */ /* 0x000fe4000fffe1ff */
[----:B------:R-:W-:Y:S02]  /*6660*/  UIADD3 UR10, UPT, UPT, -UR11, URZ, URZ ;  /* 0x000000ff0b0a7290 */ /* 0x000fe4000fffe1ff */
[----:B------:R-:W-:Y:S02]  /*6670*/  UIMAD UR6, UR45, UR6, UR37 ;  /* 0x000000062d0672a4 */ /* 0x000fe4000f8e0225 */
[----:B------:R-:W-:Y:S01]  /*6680*/  UIMAD UR10, UR39, UR10, UR8 ;  /* 0x0000000a270a72a4 */ /* 0x000fe2000f8e0208 */
[----:B------:R-:W-:Y:S01]  /*6690*/  @!UP0 UMOV UR4, UR7 ;  /* 0x0000000700048c82 */ /* 0x000fe20008000000 */
[----:B------:R-:W-:Y:S02]  /*66a0*/  UIADD3 UR7, UPT, UPT, -UR8, URZ, URZ ;  /* 0x000000ff08077290 */ /* 0x000fe4000fffe1ff */
[----:B------:R-:W-:Y:S04]  /*66b0*/  @!UP0 USHF.R.U32.HI UR4, URZ, UR47, UR4 ;  /* 0x0000002fff048299 */ /* 0x000fe80008011604 */
[----:B------:R-:W-:Y:S04]  /*66c0*/  @!UP0 USEL UR4, UR5, UR4, !UP2 ;  /* 0x0000000405048287 */ /* 0x000fe8000d000000 */
[----:B------:R-:W-:Y:S02]  /*66d0*/  @!UP0 UIMAD UR9, UR9, UR10, UR4 ;  /* 0x0000000a090982a4 */ /* 0x000fe4000f8e0204 */
[----:B------:R-:W-:Y:S02]  /*66e0*/  @!UP0 UIADD3 UR10, UPT, UPT, UR11, -UR4, URZ ;  /* 0x800000040b0a8290 */ /* 0x000fe4000fffe0ff */
[----:B------:R-:W-:Y:S02]  /*66f0*/  UIMAD UR4, UR58, UR7, UR36 ;  /* 0x000000073a0472a4 */ /* 0x000fe4000f8e0224 */
[----:B------:R-:W-:Y:S03]  /*6700*/  @!UP0 UIMAD UR8, UR10, UR39, UR5 ;  /* 0x000000270a0882a4 */ /* 0x000fe6000f8e0205 */
[----:B------:R-:W-:Y:S02]  /*6710*/  @!UP0 UMOV UR5, UR9 ;  /* 0x0000000900058c82 */ /* 0x000fe40008000000 */
[----:B------:R-:W-:Y:S02]  /*6720*/  UIMAD UR37, UR5, UR45, UR6 ;  /* 0x0000002d052572a4 */ /* 0x000fe4000f8e0206 */
[----:B------:R-:W-:Y:S11]  /*6730*/  UIMAD UR36, UR8, UR58, UR4 ;  /* 0x0000003a082472a4 */ /* 0x000ff6000f8e0204 */
[----:B------:R-:W-:Y:S01]  /*6740*/  @!UPT UIADD3 URZ, UPT, UPT, URZ, URZ, URZ ;  /* 0x000000fffffff290 */ /* 0x000fe2000fffe0ff */
.L_x_109:
[----:B------:R-:W-:Y:S01]  /*6750*/  UISETP.NE.AND UP0, UPT, UR38, 0x1, UPT ;  /* 0x000000012600788c */ /* 0x000fe2000bf05270 */
[----:B------:R-:W-:Y:S01]  /*6760*/  @P0 SHF.R.U32.HI R4, RZ, 0x10, R5 ;  /* 0x00000010ff040819 */ /* 0x000fe20000011605 */
[----:B------:R-:W-:Y:S01]  /*6770*/  USHF.L.U32 UR41, UR28, 0x6, URZ ;  /* 0x000000061c297899 */ /* 0x000fe200080006ff */
[----:B------:R-:W-:Y:S02]  /*6780*/  R2UR UR11, R104 ;  /* 0x00000000680b72ca */ /* 0x000fe400000e0000 */
[----:B------:R-:W-:Y:S06]  /*6790*/  @P0 R2UR UR11, R4 ;  /* 0x00000000040b02ca */ /* 0x000fec00000e0000 */
[----:B------:R-:W1:Y:S07]  /*67a0*/  @!UP0 LDCU.128 UR12, c[0x0][0xb10] ;  /* 0x00016200ff0c87ac */ /* 0x000e6e0008000c00 */
[----:B------:R-:W-:Y:S01]  /*67b0*/  IMAD.U32 R104, RZ, RZ, UR11 ;  /* 0x0000000bff687e24 */ /* 0x000fe2000f8e00ff */
[----:B------:R-:W2:Y:S01]  /*67c0*/  @!UP0 LDCU UR5, c[0x0][0xb0c] ;  /* 0x00016180ff0587ac */ /* 0x000ea20008000800 */
[----:B------:R-:W3:Y:S01]  /*67d0*/  @!UP0 LDCU UR10, c[0x0][0xb20] ;  /* 0x00016400ff0a87ac */ /* 0x000ee20008000800 */
[----:B------:R-:W-:Y:S02]  /*67e0*/  UIADD3 UR11, UPT, UPT, UR49, 0x200, URZ ;  /* 0x00000200310b7890 */ /* 0x000fe4000fffe0ff */
[----:B-1----:R-:W-:Y:S02]  /*67f0*/  UIMAD.WIDE.U32 UR8, UR37, UR12, URZ ;  /* 0x0000000c250872a5 */ /* 0x002fe4000f8e00ff */
[----:B------:R-:W-:Y:S02]  /*6800*/  UIMAD.WIDE.U32 UR6, UR36, UR15, URZ ;  /* 0x0000000f240672a5 */ /* 0x000fe4000f8e00ff */
[----:B------:R-:W-:Y:S03]  /*6810*/  @!UP0 UISETP.NE.AND UP1, UPT, UR14, 0x1, UPT ;  /* 0x000000010e00888c */ /* 0x000fe6000bf25270 */
[----:B------:R-:W-:Y:S01]  /*6820*/  @!UP0 UMOV UR4, UR9 ;  /* 0x0000000900048c82 */ /* 0x000fe20008000000 */
[----:B--2---:R-:W-:Y:S02]  /*6830*/  @!UP0 UISETP.NE.AND UP2, UPT, UR5, 0x1, UPT ;  /* 0x000000010500888c */ /* 0x004fe4000bf45270 */
[----:B------:R-:W-:Y:S01]  /*6840*/  @!UP0 USHF.R.U32.HI UR4, URZ, UR13, UR4 ;  /* 0x0000000dff048299 */ /* 0x000fe20008011604 */
[----:B------:R-:W-:Y:S02]  /*6850*/  @!UP0 UMOV UR6, UR7 ;  /* 0x0000000700068c82 */ /* 0x000fe40008000000 */
[----:B---3--:R-:W-:Y:S02]  /*6860*/  @!UP0 USHF.R.U32.HI UR6, URZ, UR10, UR6 ;  /* 0x0000000aff068299 */ /* 0x008fe40008011606 */
[----:B------:R-:W-:Y:S02]  /*6870*/  @!UP0 USEL UR7, UR37, UR4, !UP2 ;  /* 0x0000000425078287 */ /* 0x000fe4000d000000 */
[----:B------:R-:W-:Y:S04]  /*6880*/  @!UP0 USEL UR6, UR36, UR6, !UP1 ;  /* 0x0000000624068287 */ /* 0x000fe8000c800000 */
[----:B------:R-:W-:Y:S02]  /*6890*/  @!UP0 UIADD3 UR4, UPT, UPT, -UR7, UR6, URZ ;  /* 0x0000000607048290 */ /* 0x000fe4000fffe1ff */
[----:B------:R-:W-:Y:S02]  /*68a0*/  @!UP0 UIADD3 UR6, UPT, UPT, UR7, -UR6, URZ ;  /* 0x8000000607068290 */ /* 0x000fe4000fffe0ff */
[----:B------:R-:W-:Y:S02]  /*68b0*/  @!UP0 UIMAD UR37, UR4, UR5, UR37 ;  /* 0x00000005042582a4 */ /* 0x000fe4000f8e0225 */
[----:B------:R-:W-:Y:S02]  /*68c0*/  @!UP0 UIMAD UR36, UR6, UR14, UR36 ;  /* 0x0000000e062482a4 */ /* 0x000fe4000f8e0224 */
[----:B------:R-:W-:Y:S09]  /*68d0*/  ULOP3.LUT UP0, URZ, UR11, 0x1b0, URZ, 0xc0, !UPT ;  /* 0x000001b00bff7892 */ /* 0x000ff2000f80c0ff */
[----:B------:R-:W-:Y:S05]  /*68e0*/  BRA.U !UP0, `(.L_x_110) ;  /* 0x00000001087c7547 */ /* 0x000fea000b800000 */
[----:B------:R-:W1:Y:S01]  /*68f0*/  LDCU.64 UR8, c[0x4][0x80] ;  /* 0x01001000ff0877ac */ /* 0x000e620008000a00 */
[----:B------:R-:W-:Y:S01]  /*6900*/  MOV R16, 0x0 ;  /* 0x0000000000107802 */ /* 0x000fe20000000f00 */
[----:B------:R-:W-:Y:S02]  /*6910*/  HFMA2 R12, -RZ, RZ, 0, 5.9604644775390625e-08 ;  /* 0x00000001ff0c7431 */ /* 0x000fe400000001ff */
[----:B------:R-:W-:Y:S01]  /*6920*/  IMAD.MOV.U32 R8, RZ, RZ, 0x70 ;  /* 0x00000070ff087424 */ /* 0x000fe200078e00ff */
[----:B------:R2:W3:Y:S01]  /*6930*/  LDC.64 R14, c[0x4][R16] ;  /* 0x01000000100e7b82 */ /* 0x0004e20000000a00 */
[----:B------:R-:W4:Y:S01]  /*6940*/  LDCU.64 UR6, c[0x4][0x88] ;  /* 0x01001100ff0677ac */ /* 0x000f220008000a00 */
[----:B------:R-:W-:Y:S01]  /*6950*/  IMAD.MOV.U32 R13, RZ, RZ, RZ ;  /* 0x000000ffff0d7224 */ /* 0x000fe200078e00ff */
[----:B------:R-:W2:Y:S01]  /*6960*/  LDCU.64 UR4, c[0x4][0x8] ;  /* 0x01000100ff0477ac */ /* 0x000ea20008000a00 */
[----:B-1----:R-:W-:Y:S01]  /*6970*/  MOV R5, UR9 ;  /* 0x0000000900057c02 */ /* 0x002fe20008000f00 */
[----:B------:R-:W-:Y:S01]  /*6980*/  IMAD.U32 R4, RZ, RZ, UR8 ;  /* 0x00000008ff047e24 */ /* 0x000fe2000f8e00ff */
[----:B----4-:R-:W-:Y:S01]  /*6990*/  MOV R7, UR7 ;  /* 0x0000000700077c02 */ /* 0x010fe20008000f00 */
[----:B------:R-:W-:Y:S01]  /*69a0*/  IMAD.U32 R6, RZ, RZ, UR6 ;  /* 0x00000006ff067e24 */ /* 0x000fe2000f8e00ff */
[----:B--2---:R-:W-:Y:S01]  /*69b0*/  MOV R11, UR5 ;  /* 0x00000005000b7c02 */ /* 0x004fe20008000f00 */
[----:B------:R-:W-:Y:S02]  /*69c0*/  IMAD.U32 R10, RZ, RZ, UR4 ;  /* 0x00000004ff0a7e24 */ /* 0x000fe4000f8e00ff */
[----:B------:R-:W-:Y:S07]  /*69d0*/  LEPC R20, `(.L_x_111) ;  /* 0x000000001014794e */ /* 0x000fee0000000000 */
[----:B---3-5:R-:W-:Y:S05]  /*69e0*/  CALL.ABS.NOINC R14 ;  /* 0x000000000e007343 */ /* 0x028fea0003c00000 */
.L_x_111:
[----:B------:R-:W1:Y:S01]  /*69f0*/  LDCU.64 UR8, c[0x4][0x80] ;  /* 0x01001000ff0877ac */ /* 0x000e620008000a00 */
[----:B------:R-:W2:Y:S01]  /*6a00*/  LDC.64 R16, c[0x4][R16] ;  /* 0x0100000010107b82 */ /* 0x000ea20000000a00 */
[----:B------:R-:W-:Y:S02]  /*6a10*/  HFMA2 R12, -RZ, RZ, 0, 5.9604644775390625e-08 ;  /* 0x00000001ff0c7431 */ /* 0x000fe400000001ff */
[----:B------:R-:W-:Y:S02]  /*6a20*/  IMAD.MOV.U32 R8, RZ, RZ, 0x70 ;  /* 0x00000070ff087424 */ /* 0x000fe400078e00ff */
[----:B------:R-:W-:Y:S01]  /*6a30*/  IMAD.MOV.U32 R13, RZ, RZ, RZ ;  /* 0x000000ffff0d7224 */ /* 0x000fe200078e00ff */
[----:B------:R-:W3:Y:S01]  /*6a40*/  LDCU.64 UR6, c[0x4][0x88] ;  /* 0x01001100ff0677ac */ /* 0x000ee20008000a00 */
[----:B------:R-:W4:Y:S01]  /*6a50*/  LDCU.64 UR4, c[0x4][0x8] ;  /* 0x01000100ff0477ac */ /* 0x000f220008000a00 */
[----:B-1----:R-:W-:Y:S02]  /*6a60*/  MOV R4, UR8 ;  /* 0x0000000800047c02 */ /* 0x002fe40008000f00 */
[----:B------:R-:W-:Y:S02]  /*6a70*/  MOV R5, UR9 ;  /* 0x0000000900057c02 */ /* 0x000fe40008000f00 */
[----:B---3--:R-:W-:Y:S01]  /*6a80*/  MOV R7, UR7 ;  /* 0x0000000700077c02 */ /* 0x008fe20008000f00 */
[----:B------:R-:W-:Y:S01]  /*6a90*/  IMAD.U32 R6, RZ, RZ, UR6 ;  /* 0x00000006ff067e24 */ /* 0x000fe2000f8e00ff */
[----:B----4-:R-:W-:Y:S01]  /*6aa0*/  MOV R11, UR5 ;  /* 0x00000005000b7c02 */ /* 0x010fe20008000f00 */
[----:B------:R-:W-:Y:S02]  /*6ab0*/  IMAD.U32 R10, RZ, RZ, UR4 ;  /* 0x00000004ff0a7e24 */ /* 0x000fe4000f8e00ff */
[----:B------:R-:W-:Y:S07]  /*6ac0*/  LEPC R20, `(.L_x_110) ;  /* 0x000000001014794e */ /* 0x000fee0000000000 */
[----:B--2---:R-:W-:Y:S05]  /*6ad0*/  CALL.ABS.NOINC R16 ;  /* 0x0000000010007343 */ /* 0x004fea0003c00000 */
.L_x_110:
[----:B------:R-:W-:Y:S02]  /*6ae0*/  R2UR UR6, R95 ;  /* 0x000000005f0672ca */ /* 0x000fe400000e0000 */
[----:B------:R-:W-:Y:S02]  /*6af0*/  R2UR UR5, R90 ;  /* 0x000000005a0572ca */ /* 0x000fe400000e0000 */
[----:B------:R-:W-:Y:S02]  /*6b00*/  R2UR UR4, R89 ;  /* 0x00000000590472ca */ /* 0x000fe400000e0000 */
[----:B------:R-:W-:Y:S02]  /*6b10*/  ISETP.NE.U32.AND P4, PT, R78, RZ, PT ;  /* 0x000000ff4e00720c */ /* 0x000fe40003f85070 */
[----:B------:R-:W-:Y:S02]  /*6b20*/  ISETP.NE.U32.AND P2, PT, RZ, UR60, PT ;  /* 0x0000003cff007c0c */ /* 0x000fe4000bf45070 */
[----:B------:R-:W-:Y:S02]  /*6b30*/  ISETP.NE.AND.EX P4, PT, R79, RZ, PT, P4 ;  /* 0x000000ff4f00720c */ /* 0x000fe40003f85340 */
[----:B------:R-:W-:Y:S01]  /*6b40*/  ISETP.NE.AND.EX P2, PT, RZ, UR61, PT, P2 ;  /* 0x0000003dff007c0c */ /* 0x000fe2000bf45320 */
[----:B------:R-:W-:Y:S02]  /*6b50*/  UISETP.NE.AND UP2, UPT, UR6, URZ, UPT ;  /* 0x000000ff0600728c */ /* 0x000fe4000bf45270 */
[----:B------:R-:W-:Y:S04]  /*6b60*/  UISETP.NE.U32.AND UP0, UPT, UR5, URZ, UPT ;  /* 0x000000ff0500728c */ /* 0x000fe8000bf05070 */
[----:B------:R-:W-:Y:S01]  /*6b70*/  UISETP.NE.AND.EX UP1, UPT, UR4, URZ, UPT, UP0 ;  /* 0x000000ff0400728c */ /* 0x000fe2000bf25300 */
[----:B------:R-:W-:Y:S01]  /*6b80*/  PLOP3.LUT P1, PT, PT, PT, UP2, 0x80, 0x8 ;  /* 0x000000000008781c */ /* 0x000fe20003f2f028 */
[----:B------:R-:W-:Y:S03]  /*6b90*/  UPLOP3.LUT UP0, UPT, UPT, UPT, UPT, 0x40, 0x4 ;  /* 0x000000000004789c */ /* 0x000fe60003f0e870 */
[----:B------:R-:W-:Y:S06]  /*6ba0*/  @UP2 UPLOP3.LUT UP0, UPT, UPT, UPT, UP1, 0x80, 0x8 ;  /* 0x000000000008289c */ /* 0x000fec0003f0f010 */
[----:B------:R-:W-:Y:S01]  /*6bb0*/  PLOP3.LUT P0, PT, PT, PT, UP0, 0x80, 0x8 ;  /* 0x000000000008781c */ /* 0x000fe20003f0f008 */
[----:B------:R-:W-:Y:S01]  /*6bc0*/  @!UPT UIADD3 URZ, UPT, UPT, URZ, URZ, URZ ;  /* 0x000000fffffff290 */ /* 0x000fe2000fffe0ff */
[----:B------:R-:W-:Y:S11]  /*6bd0*/  BRA.U !UP1, `(.L_x_112) ;  /* 0x0000000109407547 */ /* 0x000ff6000b800000 */
[----:B------:R-:W-:Y:S01]  /*6be0*/  UISETP.NE.U32.AND UP0, UPT, UR60, URZ, UPT ;  /* 0x000000ff3c00728c */ /* 0x000fe2000bf05070 */
[----:B------:R-:W-:Y:S01]  /*6bf0*/  R2UR UR6, R90 ;  /* 0x000000005a0672ca */ /* 0x000fe200000e0000 */
[----:B------:R-:W1:Y:S01]  /*6c00*/  LDCU.64 UR8, c[0x0][0x358] ;  /* 0x00006b00ff0877ac */ /* 0x000e620008000a00 */
[----:B------:R-:W-:Y:S02]  /*6c10*/  HFMA2 R87, -RZ, RZ, 0, 5.9604644775390625e-08 ;  /* 0x00000001ff577431 */ /* 0x000fe400000001ff */
[----:B------:R-:W-:Y:S01]  /*6c20*/  IMAD.MOV.U32 R0, RZ, RZ, 0x1 ;  /* 0x00000001ff007424 */ /* 0x000fe200078e00ff */
[----:B------:R-:W-:Y:S06]  /*6c30*/  UISETP.NE.AND.EX UP0, UPT, UR61, URZ, UPT, UP0 ;  /* 0x000000ff3d00728c */ /* 0x000fec000bf05300 */
[----:B------:R-:W-:Y:S05]  /*6c40*/  PLOP3.LUT P3, PT, PT, PT, UP0, 0x80, 0x8 ;  /* 0x000000000008781c */ /* 0x000fea0003f6f008 */
[----:B------:R-:W2:Y:S01]  /*6c50*/  @UP0 LDCU.64 UR4, c[0x0][0x888] ;  /* 0x00011100ff0407ac */ /* 0x000ea20008000a00 */
[----:B------:R-:W-:Y:S07]  /*6c60*/  @UP0 UIMAD UR6, UR53, UR6, URZ ;  /* 0x00000006350602a4 */ /* 0x000fee000f8e02ff */
[----:B------:R-:W-:Y:S01]  /*6c70*/  @!P3 PRMT R87, R0, 0x7610, R87 ;  /* 0x000076100057b816 */ /* 0x000fe20000000057 */
[----:B--2---:R-:W-:Y:S06]  /*6c80*/  @UP0 UIMAD.WIDE UR4, UR6, 0x4, UR4 ;  /* 0x00000004060408a5 */ /* 0x004fec000f8e0204 */
[----:B------:R-:W-:Y:S02]  /*6c90*/  IMAD.U32 R4, RZ, RZ, UR4 ;  /* 0x00000004ff047e24 */ /* 0x000fe4000f8e00ff */
[----:B------:R-:W-:Y:S03]  /*6ca0*/  IMAD.U32 R5, RZ, RZ, UR5 ;  /* 0x00000005ff057e24 */ /* 0x000fe6000f8e00ff */
[----:B------:R-:W2:Y:S02]  /*6cb0*/  @!UP0 LDCU UR4, c[0x0][0x880] ;  /* 0x00011000ff0487ac */ /* 0x000ea40008000800 */
[----:B-1---5:R1:W5:Y:S02]  /*6cc0*/  @P3 LDG.E R41, desc[UR8][R4.64] ;  /* 0x0000000804293981 */ /* 0x022364000c1e1900 */
[----:B-12---:R-:W-:Y:S02]  /*6cd0*/  @!P3 MOV R41, UR4 ;  /* 0x000000040029bc02 */ /* 0x006fe40008000f00 */
.L_x_112:
[----:B------:R-:W-:Y:S05]  /*6ce0*/  @!P4 BRA `(.L_x_113) ;  /* 0x000000000024c947 */ /* 0x000fea0003800000 */
[----:B------:R-:W-:Y:S01]  /*6cf0*/  ISETP.NE.U32.AND P3, PT, R76, RZ, PT ;  /* 0x000000ff4c00720c */ /* 0x000fe20003f65070 */
[----:B------:R-:W1:Y:S03]  /*6d00*/  LDCU.64 UR4, c[0x0][0x358] ;  /* 0x00006b00ff0477ac */ /* 0x000e660008000a00 */
[----:B------:R-:W-:Y:S11]  /*6d10*/  ISETP.NE.AND.EX P3, PT, R77, RZ, PT, P3 ;  /* 0x000000ff4d00720c */ /* 0x000ff60003f65330 */
[----:B------:R-:W-:Y:S02]  /*6d20*/  @!UPT UIADD3 URZ, UPT, UPT, URZ, URZ, URZ ;  /* 0x000000fffffff290 */ /* 0x000fe4000fffe0ff */
[----:B------:R-:W2:Y:S01]  /*6d30*/  @P3 LDC.64 R4, c[0x0][0x8a8] ;  /* 0x00022a00ff043b82 */ /* 0x000ea20000000a00 */
[----:B------:R-:W-:Y:S04]  /*6d40*/  @P3 IMAD R0, R78, UR53, RZ ;  /* 0x000000354e003c24 */ /* 0x000fe8000f8e02ff */
[----:B--2---:R-:W-:Y:S05]  /*6d50*/  @P3 IMAD.WIDE R4, R0, 0x4, R4 ;  /* 0x0000000400043825 */ /* 0x004fea00078e0204 */
[----:B-1---5:R1:W5:Y:S02]  /*6d60*/  @P3 LDG.E R38, desc[UR4][R4.64] ;  /* 0x0000000404263981 */ /* 0x022364000c1e1900 */
[----:B-1----:R-:W2:Y:S02]  /*6d70*/  @!P3 LDC R38, c[0x0][0x8a0] ;  /* 0x00022800ff26bb82 */ /* 0x002ea40000000800 */
.L_x_113:
[----:B-----5:R-:W-:Y:S01]  /*6d80*/  FSETP.NEU.AND P4, PT, R41, RZ, PT ;  /* 0x000000ff2900720b */ /* 0x020fe20003f8d000 */
[----:B------:R-:W1:Y:S01]  /*6d90*/  LDCU.128 UR8, c[0x0][0xa80] ;  /* 0x00015000ff0877ac */ /* 0x000e620008000c00 */
[----:B------:R-:W-:Y:S01]  /*6da0*/  SEL R5, RZ, 0xffffffff, P2 ;  /* 0xffffffffff057807 */ /* 0x000fe20001000000 */
[----:B------:R-:W-:Y:S01]  /*6db0*/  IMAD.U32 R114, RZ, RZ, UR50 ;  /* 0x00000032ff727e24 */ /* 0x000fe2000f8e00ff */
[----:B------:R-:W-:Y:S01]  /*6dc0*/  @P1 LOP3.LUT P2, RZ, R87, 0xff, RZ, 0xc0, !PT ;  /* 0x000000ff57ff1812 */ /* 0x000fe2000784c0ff */
[----:B------:R-:W-:Y:S01]  /*6dd0*/  IMAD.SHL.U32 R101, R97, 0x10, RZ ;  /* 0x0000001061657824 */ /* 0x000fe200078e00ff */
[----:B------:R-:W-:Y:S01]  /*6de0*/  @P1 SEL R4, RZ, 0xffffffff, P4 ;  /* 0xffffffffff041807 */ /* 0x000fe20002000000 */
[----:B------:R-:W-:Y:S01]  /*6df0*/  IMAD.SHL.U32 R114, R114, 0x2000, RZ ;  /* 0x0000200072727824 */ /* 0x000fe200078e00ff */
[----:B------:R-:W-:Y:S01]  /*6e00*/  LEA R108, R36, UR49, 0x3 ;  /* 0x00000031246c7c11 */ /* 0x000fe2000f8e18ff */
[----:B------:R-:W-:Y:S01]  /*6e10*/  ULOP3.LUT UR4, UR55, 0x1, URZ, 0x3c, !UPT ;  /* 0x0000000137047892 */ /* 0x000fe2000f8e3cff */
[----:B------:R-:W-:Y:S01]  /*6e20*/  @P0 SEL R4, R5, R4, !P2 ;  /* 0x0000000405040207 */ /* 0x000fe20005000000 */
[----:B------:R-:W-:Y:S01]  /*6e30*/  USHF.L.U32 UR12, UR52, 0x7, URZ ;  /* 0x00000007340c7899 */ /* 0x000fe200080006ff */
[----:B------:R-:W-:Y:S01]  /*6e40*/  SHF.L.U32 R3, R85, 0x1f, RZ ;  /* 0x0000001f55037819 */ /* 0x000fe200000006ff */
[----:B------:R-:W-:Y:S01]  /*6e50*/  IMAD.IADD R112, R99, 0x1, R114 ;  /* 0x0000000163707824 */ /* 0x000fe200078e0272 */
[----:B------:R-:W-:Y:S01]  /*6e60*/  @P1 LOP3.LUT R4, R4, 0x1, RZ, 0xc0, !PT ;  /* 0x0000000104041812 */ /* 0x000fe200078ec0ff */
[----:B------:R-:W-:Y:S01]  /*6e70*/  IMAD.U32 R46, RZ, RZ, UR4 ;  /* 0x00000004ff2e7e24 */ /* 0x000fe2000f8e00ff */
[----:B------:R-:W-:Y:S01]  /*6e80*/  R2UR UR6, R92 ;  /* 0x000000005c0672ca */ /* 0x000fe200000e0000 */
[----:B------:R-:W-:Y:S01]  /*6e90*/  IMAD.U32 R107, RZ, RZ, UR12 ;  /* 0x0000000cff6b7e24 */ /* 0x000fe2000f8e00ff */
[----:B------:R-:W-:Y:S01]  /*6ea0*/  ISETP.NE.U32.OR P6, PT, R4, 0x1, !P1 ;  /* 0x000000010400780c */ /* 0x000fe20004fc5470 */
[----:B------:R-:W-:Y:S01]  /*6eb0*/  IMAD.U32 R4, RZ, RZ, UR50 ;  /* 0x00000032ff047e24 */ /* 0x000fe2000f8e00ff */
[----:B-1----:R-:W-:Y:S01]  /*6ec0*/  UIMAD.WIDE.U32 UR4, UR12, UR9, URZ ;  /* 0x000000090c0472a5 */ /* 0x002fe2000f8e00ff */
[----:B------:R-:W-:Y:S01]  /*6ed0*/  R2UR UR13, R91 ;  /* 0x000000005b0d72ca */ /* 0x000fe200000e0000 */
[----:B------:R-:W-:Y:S01]  /*6ee0*/  UISETP.NE.AND UP0, UPT, UR8, 0x1, UPT ;  /* 0x000000010800788c */ /* 0x000fe2000bf05270 */
[----:B------:R-:W-:Y:S01]  /*6ef0*/  PLOP3.LUT P3, PT, PT, PT, UP1, 0x80, 0x8 ;  /* 0x000000000008781c */ /* 0x000fe20003f6f018 */
[----:B------:R-:W-:Y:S01]  /*6f00*/  IMAD.SHL.U32 R100, R96, 0x10, RZ ;  /* 0x0000001060647824 */ /* 0x000fe200078e00ff */
[----:B------:R-:W-:Y:S01]  /*6f10*/  LEA R0, R4, UR49, 0x3 ;  /* 0x0000003104007c11 */ /* 0x000fe2000f8e18ff */
[----:B------:R-:W-:Y:S01]  /*6f20*/  IMAD.IADD R103, R112, 0x1, R101 ;  /* 0x0000000170677824 */ /* 0x000fe200078e0265 */
[----:B------:R-:W-:Y:S01]  /*6f30*/  UMOV UR4, UR5 ;  /* 0x0000000500047c82 */ /* 0x000fe20008000000 */
[----:B------:R-:W-:Y:S01]  /*6f40*/  LOP3.LUT P5, R109, R87, 0xff, RZ, 0xc0, !PT ;  /* 0x000000ff576d7812 */ /* 0x000fe200078ac0ff */
[----:B------:R-:W-:Y:S01]  /*6f50*/  USHF.R.U32.HI UR4, URZ, UR10, UR4 ;  /* 0x0000000aff047299 */ /* 0x000fe20008011604 */
[----:B------:R-:W-:Y:S01]  /*6f60*/  SEL R4, RZ, 0xffffffff, P4 ;  /* 0xffffffffff047807 */ /* 0x000fe20002000000 */
[----:B------:R-:W-:Y:S01]  /*6f70*/  BSSY B1, `(.L_x_114) ;  /* 0x000003f000017945 */ /* 0x000fe20003800000 */
[----:B------:R-:W-:Y:S01]  /*6f80*/  @P6 SHF.L.U32 R7, R46, 0x1f, RZ ;  /* 0x0000001f2e076819 */ /* 0x000fe200000006ff */
[----:B------:R-:W-:Y:S01]  /*6f90*/  USEL UR4, UR12, UR4, !UP0 ;  /* 0x000000040c047287 */ /* 0x000fe2000c000000 */
[----:B------:R-:W-:Y:S01]  /*6fa0*/  IMAD.MOV.U32 R113, RZ, RZ, 0x1 ;  /* 0x00000001ff717424 */ /* 0x000fe200078e00ff */
[----:B------:R-:W-:Y:S01]  /*6fb0*/  UISETP.NE.AND UP0, UPT, UR11, 0x1, UPT ;  /* 0x000000010b00788c */ /* 0x000fe2000bf05270 */
[----:B------:R-:W1:Y:S01]  /*6fc0*/  @P6 SYNCS.PHASECHK.TRANS64.TRYWAIT P1, [R0+URZ+0x140], R7 ;  /* 0x00014007000065a7 */ /* 0x000e6200080211ff */
[----:B------:R-:W-:Y:S01]  /*6fd0*/  IMAD.IADD R39, R37, 0x1, R2 ;  /* 0x0000000125277824 */ /* 0x000fe200078e0202 */
[----:B------:R-:W-:Y:S01]  /*6fe0*/  UIMAD.WIDE.U32 UR6, UR4, UR6, URZ ;  /* 0x00000006040672a5 */ /* 0x000fe2000f8e00ff */
[----:B------:R-:W-:Y:S01]  /*6ff0*/  IMAD.U32 R106, RZ, RZ, UR4 ;  /* 0x00000004ff6a7e24 */ /* 0x000fe2000f8e00ff */
[----:B------:R-:W-:Y:S01]  /*7000*/  @P3 SEL R4, R5, R4, !P5 ;  /* 0x0000000405043207 */ /* 0x000fe20006800000 */
[----:B------:R-:W-:Y:S01]  /*7010*/  IMAD R8, RZ, RZ, -UR4 ;  /* 0x80000004ff087e24 */ /* 0x000fe2000f8e02ff */
[----:B------:R-:W-:Y:S01]  /*7020*/  PLOP3.LUT P2, PT, PT, PT, UP0, 0x80, 0x8 ;  /* 0x000000000008781c */ /* 0x000fe20003f4f008 */
[----:B------:R-:W-:Y:S01]  /*7030*/  IMAD.U32 R105, RZ, RZ, UR4 ;  /* 0x00000004ff697e24 */ /* 0x000fe2000f8e00ff */
[----:B------:R-:W-:Y:S01]  /*7040*/  LOP3.LUT R4, R4, 0x1, RZ, 0xc0, !PT ;  /* 0x0000000104047812 */ /* 0x000fe200078ec0ff */
[----:B------:R-:W-:Y:S01]  /*7050*/  UMOV UR5, UR7 ;  /* 0x0000000700057c82 */ /* 0x000fe20008000000 */
[----:B------:R-:W-:Y:S01]  /*7060*/  IMAD R107, R8, UR8, R107 ;  /* 0x00000008086b7c24 */ /* 0x000fe2000f8e026b */
[----:B------:R-:W-:Y:S01]  /*7070*/  USHF.R.U32.HI UR5, URZ, UR13, UR5 ;  /* 0x0000000dff057299 */ /* 0x000fe20008011605 */
[----:B------:R-:W-:Y:S01]  /*7080*/  P2R R111, PR, RZ, 0x40 ;  /* 0x00000040ff6f7803 */ /* 0x000fe20000000000 */
[----:B------:R-:W-:Y:S01]  /*7090*/  IMAD.U32 R116, RZ, RZ, UR50 ;  /* 0x00000032ff747e24 */ /* 0x000fe2000f8e00ff */
[----:B------:R-:W-:Y:S02]  /*70a0*/  CS2R R74, SRZ ;  /* 0x00000000004a7805 */ /* 0x000fe4000001ff00 */
[----:B------:R-:W-:Y:S01]  /*70b0*/  CS2R R72, SRZ ;  /* 0x0000000000487805 */ /* 0x000fe2000001ff00 */
[----:B------:R3:W4:Y:S01]  /*70c0*/  SYNCS.PHASECHK.TRANS64.TRYWAIT P0, [R108+URZ+0x190], R3 ;  /* 0x000190036c0075a7 */ /* 0x00072200080011ff */
[----:B------:R-:W-:Y:S01]  /*70d0*/  SEL R106, R106, UR5, !P2 ;  /* 0x000000056a6a7c07 */ /* 0x000fe2000d000000 */
[----:B------:R-:W-:Y:S01]  /*70e0*/  IMAD.IADD R102, R112, 0x1, R100 ;  /* 0x0000000170667824 */ /* 0x000fe200078e0264 */
[----:B------:R-:W-:Y:S01]  /*70f0*/  ISETP.NE.U32.AND P2, PT, R4, 0x1, PT ;  /* 0x000000010400780c */ /* 0x000fe20003f45070 */
[----:B------:R-:W-:Y:S01]  /*7100*/  IMAD.IADD R47, R98, 0x1, R103 ;  /* 0x00000001622f7824 */ /* 0x000fe200078e0267 */
[----:B------:R-:W-:Y:S01]  /*7110*/  CS2R R66, SRZ ;  /* 0x0000000000427805 */ /* 0x000fe2000001ff00 */
[----:B------:R-:W-:Y:S01]  /*7120*/  IMAD.MOV R6, RZ, RZ, -R106 ;  /* 0x000000ffff067224 */ /* 0x000fe200078e0a6a */
[----:B------:R-:W-:Y:S02]  /*7130*/  P2R R115, PR, RZ, 0x4 ;  /* 0x00000004ff737803 */ /* 0x000fe40000000000 */
[----:B------:R-:W-:Y:S02]  /*7140*/  CS2R R64, SRZ ;  /* 0x0000000000407805 */ /* 0x000fe4000001ff00 */
[----:B------:R-:W-:Y:S01]  /*7150*/  CS2R R58, SRZ ;  /* 0x00000000003a7805 */ /* 0x000fe2000001ff00 */
[----:B------:R-:W-:Y:S01]  /*7160*/  IMAD R105, R6, UR11, R105 ;  /* 0x0000000b06697c24 */ /* 0x000fe2000f8e0269 */
[----:B------:R-:W-:Y:S02]  /*7170*/  CS2R R56, SRZ ;  /* 0x0000000000387805 */ /* 0x000fe4000001ff00 */
[----:B------:R-:W-:Y:S02]  /*7180*/  CS2R R50, SRZ ;  /* 0x0000000000327805 */ /* 0x000fe4000001ff00 */
[----:B------:R-:W-:Y:S02]  /*7190*/  CS2R R48, SRZ ;  /* 0x0000000000307805 */ /* 0x000fe4000001ff00 */
[----:B-1----:R-:W-:Y:S01]  /*71a0*/  @P6 SEL R113, RZ, 0x1, !P1 ;  /* 0x00000001ff716807 */ /* 0x002fe20004800000 */
[----:B---3--:R-:W-:Y:S06]  /*71b0*/  @!P6 BRA `(.L_x_115) ;  /* 0x000000000068e947 */ /* 0x008fec0003800000 */
[----:B------:R-:W-:Y:S01]  /*71c0*/  ISETP.NE.AND P1, PT, R113, RZ, PT ;  /* 0x000000ff7100720c */ /* 0x000fe20003f25270 */
[----:B------:R-:W-:Y:S01]  /*71d0*/  BSSY B0, `(.L_x_116) ;  /* 0x000000d000007945 */ /* 0x000fe20003800000 */
[----:B------:R-:W-:Y:S02]  /*71e0*/  CS2R R50, SRZ ;  /* 0x0000000000327805 */ /* 0x000fe4000001ff00 */
[----:B------:R-:W-:Y:S02]  /*71f0*/  CS2R R48, SRZ ;  /* 0x0000000000307805 */ /* 0x000fe4000001ff00 */
[----:B------:R-:W-:Y:S02]  /*7200*/  CS2R R58, SRZ ;  /* 0x00000000003a7805 */ /* 0x000fe4000001ff00 */
[----:B------:R-:W-:Y:S02]  /*7210*/  CS2R R56, SRZ ;  /* 0x0000000000387805 */ /* 0x000fe4000001ff00 */
[----:B------:R-:W-:Y:S02]  /*7220*/  CS2R R66, SRZ ;  /* 0x0000000000427805 */ /* 0x000fe4000001ff00 */
[----:B------:R-:W-:Y:S02]  /*7230*/  CS2R R64, SRZ ;  /* 0x0000000000407805 */ /* 0x000fe4000001ff00 */
[----:B------:R-:W-:Y:S02]  /*7240*/  CS2R R74, SRZ ;  /* 0x00000000004a7805 */ /* 0x000fe4000001ff00 */
[----:B------:R-:W-:Y:S01]  /*7250*/  CS2R R72, SRZ ;  /* 0x0000000000487805 */ /* 0x000fe2000001ff00 */
[----:B------:R-:W-:Y:S06]  /*7260*/  @P1 BRA `(.L_x_117) ;  /* 0x00000000000c1947 */ /* 0x000fec0003800000 */
[----:B------:R-:W-:Y:S04]  /*7270*/  SHF.L.U32 R5, R46, 0x1f, RZ ;  /* 0x0000001f2e057819 */ /* 0x000fe800000006ff */
[----:B------:R-:W1:Y:S02]  /*7280*/  SYNCS.PHASECHK.TRANS64.TRYWAIT P1, [R0+URZ+0x140], R5 ;  /* 0x00014005000075a7 */ /* 0x000e6400080211ff */
[----:B-1----:R-:W-:Y:S05]  /*7290*/  @!P1 BRA `(.L_x_118) ;  /* 0x0000002800d49947 */ /* 0x002fea0003800000 */
.L_x_117:
[----:B------:R-:W-:Y:S05]  /*72a0*/  BSYNC B0 ;  /* 0x0000000000007941 */ /* 0x000fea0003800000 */
.L_x_116:
[----:B------:R-:W-:Y:S01]  /*72b0*/  ISETP.NE.AND P1, PT, R115, RZ, PT ;  /* 0x000000ff7300720c */ /* 0x000fe20003f25270 */
[----:B------:R-:W-:Y:S04]  /*72c0*/  UIADD3 UR4, UPT, UPT, UR50, 0x1, URZ ;  /* 0x0000000132047890 */ /* 0x000fe8000fffe0ff */
[----:B------:R-:W-:Y:S04]  /*72d0*/  UISETP.NE.AND UP0, UPT, UR4, 0x3, UPT ;  /* 0x000000030400788c */ /* 0x000fe8000bf05270 */
[----:B------:R-:W-:Y:S02]  /*72e0*/  USEL UR5, URZ, 0x1, UP0 ;  /* 0x00000001ff057887 */ /* 0x000fe40008000000 */
[----:B------:R-:W-:Y:S02]  /*72f0*/  USEL UR4, UR4, URZ, UP0 ;  /* 0x000000ff04047287 */ /* 0x000fe40008000000 */
[----:B------:R3:W1:Y:S02]  /*7300*/  @P1 LDS.128 R48, [R112] ;  /* 0x0000000070301984 */ /* 0x0006640000000c00 */
[----:B------:R-:W-:Y:S02]  /*7310*/  LOP3.LUT R46, R46, UR5, RZ, 0x3c, !PT ;  /* 0x000000052e2e7c12 */ /* 0x000fe4000f8e3cff */
[----:B------:R3:W1:Y:S01]  /*7320*/  @P1 LDS.128 R56, [R103+0x10] ;  /* 0x0000100067381984 */ /* 0x0006620000000c00 */
[----:B------:R-:W-:Y:S03]  /*7330*/  IMAD.U32 R116, RZ, RZ, UR4 ;  /* 0x00000004ff747e24 */ /* 0x000fe6000f8e00ff */
[----:B------:R3:W1:Y:S04]  /*7340*/  @P1 LDS.128 R64, [R102+0x20] ;  /* 0x0000200066401984 */ /* 0x0006680000000c00 */
[----:B------:R3:W1:Y:S02]  /*7350*/  @P1 LDS.128 R72, [R47+0x10] ;  /* 0x000010002f481984 */ /* 0x0006640000000c00 */
.L_x_115:
[----:B------:R-:W-:Y:S05]  /*7360*/  BSYNC B1 ;  /* 0x0000000000017941 */ /* 0x000fea0003800000 */
.L_x_114:
[----:B-1----:R-:W-:Y:S04]  /*7370*/  SHF.R.U32.HI R5, RZ, 0x15, R39 ;  /* 0x00000015ff057819 */ /* 0x002fe80000011627 */
[----:B------:R-:W-:Y:S01]  /*7380*/  LOP3.LUT P1, RZ, R5, 0x3, R88, 0x48, !PT ;  /* 0x0000000305ff7812 */ /* 0x000fe20007824858 */
[----:B------:R-:W-:Y:S01]  /*7390*/  @!UPT UIADD3 URZ, UPT, UPT, URZ, URZ, URZ ;  /* 0x000000fffffff290 */ /* 0x000fe2000fffe0ff */
[----:B----4-:R-:W-:Y:S11]  /*73a0*/  @P0 BRA `(.L_x_119) ;  /* 0x0000000000080947 */ /* 0x010ff60003800000 */
[----:B------:R-:W1:Y:S02]  /*73b0*/  SYNCS.PHASECHK.TRANS64.TRYWAIT P0, [R108+URZ+0x190], R3 ;  /* 0x000190036c0075a7 */ /* 0x000e6400080011ff */
[----:B-1----:R-:W-:Y:S05]  /*73c0*/  @!P0 BRA `(.L_x_120) ;  /* 0x00000028009c8947 */ /* 0x002fea0003800000 */
.L_x_119:
[----:B------:R-:W-:Y:S05]  /*73d0*/  @!P1 BRA `(.L_x_121) ;  /* 0x0000000000409947 */ /* 0x000fea0003800000 */
[----:B------:R-:W4:Y:S01]  /*73e0*/  LDCU.64 UR8, c[0x4][0x70] ;  /* 0x01000e00ff0877ac */ /* 0x000f220008000a00 */
[----:B-1----:R-:W-:Y:S01]  /*73f0*/  MOV R3, 0x0 ;  /* 0x0000000000037802 */ /* 0x002fe20000000f00 */
[----:B------:R-:W-:Y:S02]  /*7400*/  HFMA2 R12, -RZ, RZ, 0, 5.9604644775390625e-08 ;  /* 0x00000001ff0c7431 */ /* 0x000fe400000001ff */
[----:B------:R-:W-:Y:S02]  /*7410*/  IMAD.MOV.U32 R8, RZ, RZ, 0x192 ;  /* 0x00000192ff087424 */ /* 0x000fe400078e00ff */
[----:B------:R-:W-:Y:S01]  /*7420*/  IMAD.MOV.U32 R13, RZ, RZ, RZ ;  /* 0x000000ffff0d7224 */ /* 0x000fe200078e00ff */
[----:B------:R-:W1:Y:S01]  /*7430*/  LDCU.64 UR6, c[0x4][0x78] ;  /* 0x01000f00ff0677ac */ /* 0x000e620008000a00 */
[----:B------:R-:W2:Y:S01]  /*7440*/  LDC.64 R2, c[0x4][R3] ;  /* 0x0100000003027b82 */ /* 0x000ea20000000a00 */
[----:B------:R-:W5:Y:S01]  /*7450*/  LDCU.64 UR4, c[0x4][0x10] ;  /* 0x01000200ff0477ac */ /* 0x000f620008000a00 */
[----:B----4-:R-:W-:Y:S01]  /*7460*/  MOV R5, UR9 ;  /* 0x0000000900057c02 */ /* 0x010fe20008000f00 */
[----:B------:R-:W-:Y:S01]  /*7470*/  IMAD.U32 R4, RZ, RZ, UR8 ;  /* 0x00000008ff047e24 */ /* 0x000fe2000f8e00ff */
[----:B-1----:R-:W-:Y:S01]  /*7480*/  MOV R7, UR7 ;  /* 0x0000000700077c02 */ /* 0x002fe20008000f00 */
[----:B------:R-:W-:Y:S01]  /*7490*/  IMAD.U32 R6, RZ, RZ, UR6 ;  /* 0x00000006ff067e24 */ /* 0x000fe2000f8e00ff */
[----:B-----5:R-:W-:Y:S01]  /*74a0*/  MOV R11, UR5 ;  /* 0x00000005000b7c02 */ /* 0x020fe20008000f00 */
[----:B------:R-:W-:Y:S02]  /*74b0*/  IMAD.U32 R10, RZ, RZ, UR4 ;  /* 0x00000004ff0a7e24 */ /* 0x000fe4000f8e00ff */
[----:B------:R-:W-:Y:S07]  /*74c0*/  LEPC R20, `(.L_x_121) ;  /* 0x000000001014794e */ /* 0x000fee0000000000 */
[----:B--23--:R-:W-:Y:S05]  /*74d0*/  CALL.ABS.NOINC R2 ;  /* 0x0000000002007343 */ /* 0x00cfea0003c00000 */
.L_x_121:
[----:B------:R-:W-:Y:S05]  /*74e0*/  WARPSYNC.ALL ;  /* 0x0000000000007948 */ /* 0x000fea0003800000 */
[----:B------:R-:W-:Y:S01]  /*74f0*/  R2UR UR4, R39 ;  /* 0x00000000270472ca */ /* 0x000fe200000e0000 */
[--C-:B------:R-:W-:Y:S01]  /*7500*/  HADD2.F32 R40, -RZ, R48.reuse.H0_H0 ;  /* 0x20000030ff287230 */ /* 0x100fe20000004100 */
[----:B------:R-:W-:Y:S01]  /*7510*/  ISETP.NE.AND P0, PT, R86, RZ, PT ;  /* 0x000000ff5600720c */ /* 0x000fe20003f05270 */
[----:B------:R-:W-:Y:S01]  /*7520*/  HADD2.F32 R43, -RZ, R48.H1_H1 ;  /* 0x30000030ff2b7230 */ /* 0x000fe20000004100 */
[----:B------:R-:W-:Y:S01]  /*7530*/  BSSY.RECONVERGENT B0, `(.L_x_122) ;  /* 0x0000086000007945 */ /* 0x000fe20003800200 */
[----:B------:R-:W-:Y:S02]  /*7540*/  HADD2.F32 R42, -RZ, R49.H1_H1 ;  /* 0x30000031ff2a7230 */ /* 0x000fe40000004100 */
[----:B------:R-:W-:Y:S02]  /*7550*/  HADD2.F32 R45, -RZ, R51.H0_H0 ;  /* 0x20000033ff2d7230 */ /* 0x000fe40000004100 */
[----:B------:R-:W-:Y:S04]  /*7560*/  HADD2.F32 R44, -RZ, R75.H1_H1 ;  /* 0x3000004bff2c7230 */ /* 0x000fe80000004100 */
[----:B------:R-:W2:Y:S02]  /*7570*/  LDTM.x32 R4, tmem[UR4] ;  /* 0x00000004000479ee */ /* 0x000ea400082c0000 */
[C---:B--2---:R-:W-:Y:S01]  /*7580*/  FMUL R0, R38.reuse, R4 ;  /* 0x0000000426007220 */ /* 0x044fe20000400000 */
[C---:B------:R-:W-:Y:S01]  /*7590*/  FMUL R2, R38.reuse, R5 ;  /* 0x0000000526027220 */ /* 0x040fe20000400000 */
[C---:B-1----:R-:W-:Y:S01]  /*75a0*/  FMUL R3, R38.reuse, R6 ;  /* 0x0000000626037220 */ /* 0x042fe20000400000 */
[C---:B------:R-:W-:Y:S01]  /*75b0*/  FMUL R7, R38.reuse, R7 ;  /* 0x0000000726077220 */ /* 0x040fe20000400000 */
[C---:B------:R-:W-:Y:S01]  /*75c0*/  FFMA R0, R41.reuse, R40, R0 ;  /* 0x0000002829007223 */ /* 0x040fe20000000000 */
[----:B------:R-:W-:Y:S02]  /*75d0*/  HADD2.F32 R40, -RZ, R49.H0_H0 ;  /* 0x20000031ff287230 */ /* 0x000fe40000004100 */
[C---:B------:R-:W-:Y:S01]  /*75e0*/  FFMA R2, R41.reuse, R43, R2 ;  /* 0x0000002b29027223 */ /* 0x040fe20000000002 */
[--C-:B------:R-:W-:Y:S02]  /*75f0*/  HADD2.F32 R43, -RZ, R50.reuse.H0_H0 ;  /* 0x20000032ff2b7230 */ /* 0x100fe40000004100 */
[C---:B------:R-:W-:Y:S01]  /*7600*/  FMUL R4, R38.reuse, R8 ;  /* 0x0000000826047220 */ /* 0x040fe20000400000 */
[----:B------:R-:W-:Y:S01]  /*7610*/  FMUL R5, R38, R9 ;  /* 0x0000000926057220 */ /* 0x000fe20000400000 */
[C---:B------:R-:W-:Y:S01]  /*7620*/  FFMA R3, R41.reuse, R40, R3 ;  /* 0x0000002829037223 */ /* 0x040fe20000000003 */
[----:B------:R-:W-:Y:S01]  /*7630*/  HADD2.F32 R40, -RZ, R50.H1_H1 ;  /* 0x30000032ff287230 */ /* 0x000fe20000004100 */
[----:B------:R-:W-:Y:S01]  /*7640*/  F2FP.F16.F32.PACK_AB R52, R2, R0 ;  /* 0x000000000234723e */ /* 0x000fe200000000ff */
[C---:B------:R-:W-:Y:S01]  /*7650*/  FFMA R7, R41.reuse, R42, R7 ;  /* 0x0000002a29077223 */ /* 0x040fe20000000007 */
[C---:B------:R-:W-:Y:S01]  /*7660*/  FFMA R4, R41.reuse, R43, R4 ;  /* 0x0000002b29047223 */ /* 0x040fe20000000004 */
[C---:B------:R-:W-:Y:S01]  /*7670*/  FMUL R6, R38.reuse, R10 ;  /* 0x0000000a26067220 */ /* 0x040fe20000400000 */
[----:B------:R-:W-:Y:S02]  /*7680*/  HADD2.F32 R42, -RZ, R51.H1_H1 ;  /* 0x30000033ff2a7230 */ /* 0x000fe40000004100 */
[----:B------:R-:W-:Y:S01]  /*7690*/  FFMA R5, R41, R40, R5 ;  /* 0x0000002829057223 */ /* 0x000fe20000000005 */
[----:B------:R-:W-:Y:S01]  /*76a0*/  F2FP.F16.F32.PACK_AB R53, R7, R3 ;  /* 0x000000030735723e */ /* 0x000fe200000000ff */
[----:B------:R-:W-:Y:S01]  /*76b0*/  FFMA R6, R41, R45, R6 ;  /* 0x0000002d29067223 */ /* 0x000fe20000000006 */
[C---:B------:R-:W-:Y:S01]  /*76c0*/  FMUL R11, R38.reuse, R11 ;  /* 0x0000000b260b7220 */ /* 0x040fe20000400000 */
[--C-:B------:R-:W-:Y:S01]  /*76d0*/  HADD2.F32 R40, -RZ, R56.reuse.H0_H0 ;  /* 0x20000038ff287230 */ /* 0x100fe20000004100 */
[----:B------:R-:W-:Y:S01]  /*76e0*/  F2FP.F16.F32.PACK_AB R54, R5, R4 ;  /* 0x000000040536723e */ /* 0x000fe200000000ff */
[C---:B------:R-:W-:Y:S01]  /*76f0*/  FMUL R8, R38.reuse, R12 ;  /* 0x0000000c26087220 */ /* 0x040fe20000400000 */
[C---:B------:R-:W-:Y:S01]  /*7700*/  FFMA R11, R41.reuse, R42, R11 ;  /* 0x0000002a290b7223 */ /* 0x040fe2000000000b */
[----:B------:R-:W-:Y:S02]  /*7710*/  HADD2.F32 R42, -RZ, R56.H1_H1 ;  /* 0x30000038ff2a7230 */ /* 0x000fe40000004100 */
[C---:B------:R-:W-:Y:S01]  /*7720*/  FMUL R9, R38.reuse, R13 ;  /* 0x0000000d26097220 */ /* 0x040fe20000400000 */
[--C-:B------:R-:W-:Y:S02]  /*7730*/  HADD2.F32 R43, -RZ, R57.reuse.H0_H0 ;  /* 0x20000039ff2b7230 */ /* 0x100fe40000004100 */
[----:B------:R-:W-:Y:S01]  /*7740*/  FFMA R8, R41, R40, R8 ;  /* 0x0000002829087223 */ /* 0x000fe20000000008 */
[----:B------:R-:W-:Y:S01]  /*7750*/  F2FP.F16.F32.PACK_AB R55, R11, R6 ;  /* 0x000000060b37723e */ /* 0x000fe200000000ff */
[----:B------:R-:W-:Y:S01]  /*7760*/  FFMA R9, R41, R42, R9 ;  /* 0x0000002a29097223 */ /* 0x000fe20000000009 */
[C---:B------:R-:W-:Y:S01]  /*7770*/  FMUL R10, R38.reuse, R14 ;  /* 0x0000000e260a7220 */ /* 0x040fe20000400000 */
[----:B------:R-:W-:Y:S02]  /*7780*/  HADD2.F32 R40, -RZ, R57.H1_H1 ;  /* 0x30000039ff287230 */ /* 0x000fe40000004100 */
[C---:B------:R-:W-:Y:S01]  /*7790*/  FMUL R15, R38.reuse, R15 ;  /* 0x0000000f260f7220 */ /* 0x040fe20000400000 */
[----:B------:R1:W-:Y:S01]  /*77a0*/  STS.128 [R112], R52 ;  /* 0x0000003470007388 */ /* 0x0003e20000000c00 */
[----:B------:R-:W-:Y:S01]  /*77b0*/  F2FP.F16.F32.PACK_AB R60, R9, R8 ;  /* 0x00000008093c723e */ /* 0x000fe200000000ff */
[C---:B------:R-:W-:Y:S01]  /*77c0*/  FFMA R10, R41.reuse, R43, R10 ;  /* 0x0000002b290a7223 */ /* 0x040fe2000000000a */
[--C-:B------:R-:W-:Y:S02]  /*77d0*/  HADD2.F32 R43, -RZ, R58.reuse.H0_H0 ;  /* 0x2000003aff2b7230 */ /* 0x100fe40000004100 */
[----:B------:R-:W-:Y:S01]  /*77e0*/  FFMA R15, R41, R40, R15 ;  /* 0x00000028290f7223 */ /* 0x000fe2000000000f */
[C---:B------:R-:W-:Y:S01]  /*77f0*/  FMUL R12, R38.reuse, R16 ;  /* 0x00000010260c7220 */ /* 0x040fe20000400000 */
[----:B------:R-:W-:Y:S02]  /*7800*/  HADD2.F32 R42, -RZ, R58.H1_H1 ;  /* 0x3000003aff2a7230 */ /* 0x000fe40000004100 */
[C---:B------:R-:W-:Y:S01]  /*7810*/  FMUL R13, R38.reuse, R17 ;  /* 0x00000011260d7220 */ /* 0x040fe20000400000 */
[--C-:B------:R-:W-:Y:S01]  /*7820*/  HADD2.F32 R45, -RZ, R59.reuse.H0_H0 ;  /* 0x2000003bff2d7230 */ /* 0x100fe20000004100 */
[----:B------:R-:W-:Y:S01]  /*7830*/  F2FP.F16.F32.PACK_AB R61, R15, R10 ;  /* 0x0000000a0f3d723e */ /* 0x000fe200000000ff */
[C---:B------:R-:W-:Y:S01]  /*7840*/  FFMA R12, R41.reuse, R43, R12 ;  /* 0x0000002b290c7223 */ /* 0x040fe2000000000c */
[C---:B------:R-:W-:Y:S01]  /*7850*/  FFMA R13, R41.reuse, R42, R13 ;  /* 0x0000002a290d7223 */ /* 0x040fe2000000000d */
[C---:B------:R-:W-:Y:S01]  /*7860*/  FMUL R14, R38.reuse, R18 ;  /* 0x00000012260e7220 */ /* 0x040fe20000400000 */
[----:B------:R-:W-:Y:S02]  /*7870*/  HADD2.F32 R40, -RZ, R59.H1_H1 ;  /* 0x3000003bff287230 */ /* 0x000fe40000004100 */
[C---:B------:R-:W-:Y:S01]  /*7880*/  FMUL R19, R38.reuse, R19 ;  /* 0x0000001326137220 */ /* 0x040fe20000400000 */
[--C-:B------:R-:W-:Y:S02]  /*7890*/  HADD2.F32 R43, -RZ, R64.reuse.H0_H0 ;  /* 0x20000040ff2b7230 */ /* 0x100fe40000004100 */
[C---:B------:R-:W-:Y:S01]  /*78a0*/  FFMA R14, R41.reuse, R45, R14 ;  /* 0x0000002d290e7223 */ /* 0x040fe2000000000e */
[C---:B------:R-:W-:Y:S01]  /*78b0*/  FMUL R16, R38.reuse, R20 ;  /* 0x0000001426107220 */ /* 0x040fe20000400000 */
[C---:B------:R-:W-:Y:S01]  /*78c0*/  FFMA R19, R41.reuse, R40, R19 ;  /* 0x0000002829137223 */ /* 0x040fe20000000013 */
[----:B------:R-:W-:Y:S02]  /*78d0*/  HADD2.F32 R40, -RZ, R64.H1_H1 ;  /* 0x30000040ff287230 */ /* 0x000fe40000004100 */
[C---:B------:R-:W-:Y:S01]  /*78e0*/  FMUL R17, R38.reuse, R21 ;  /* 0x0000001526117220 */ /* 0x040fe20000400000 */
[--C-:B------:R-:W-:Y:S02]  /*78f0*/  HADD2.F32 R45, -RZ, R65.reuse.H0_H0 ;  /* 0x20000041ff2d7230 */ /* 0x100fe40000004100 */
[C---:B------:R-:W-:Y:S01]  /*7900*/  FMUL R18, R38.reuse, R22 ;  /* 0x0000001626127220 */ /* 0x040fe20000400000 */
[----:B------:R-:W-:Y:S02]  /*7910*/  HADD2.F32 R42, -RZ, R65.H1_H1 ;  /* 0x30000041ff2a7230 */ /* 0x000fe40000004100 */
[C---:B------:R-:W-:Y:S01]  /*7920*/  FMUL R23, R38.reuse, R23 ;  /* 0x0000001726177220 */ /* 0x040fe20000400000 */
[C---:B------:R-:W-:Y:S01]  /*7930*/  FFMA R16, R41.reuse, R43, R16 ;  /* 0x0000002b29107223 */ /* 0x040fe20000000010 */
[C---:B------:R-:W-:Y:S01]  /*7940*/  FFMA R17, R41.reuse, R40, R17 ;  /* 0x0000002829117223 */ /* 0x040fe20000000011 */
[C---:B------:R-:W-:Y:S01]  /*7950*/  FFMA R18, R41.reuse, R45, R18 ;  /* 0x0000002d29127223 */ /* 0x040fe20000000012 */
[C---:B------:R-:W-:Y:S01]  /*7960*/  FFMA R23, R41.reuse, R42, R23 ;  /* 0x0000002a29177223 */ /* 0x040fe20000000017 */
[--C-:B------:R-:W-:Y:S02]  /*7970*/  HADD2.F32 R40, -RZ, R66.reuse.H0_H0 ;  /* 0x20000042ff287230 */ /* 0x100fe40000004100 */
[C---:B------:R-:W-:Y:S01]  /*7980*/  FMUL R20, R38.reuse, R24 ;  /* 0x0000001826147220 */ /* 0x040fe20000400000 */
[----:B------:R-:W-:Y:S02]  /*7990*/  HADD2.F32 R42, -RZ, R66.H1_H1 ;  /* 0x30000042ff2a7230 */ /* 0x000fe40000004100 */
[C---:B------:R-:W-:Y:S01]  /*79a0*/  FMUL R21, R38.reuse, R25 ;  /* 0x0000001926157220 */ /* 0x040fe20000400000 */
[--C-:B------:R-:W-:Y:S02]  /*79b0*/  HADD2.F32 R43, -RZ, R67.reuse.H0_H0 ;  /* 0x20000043ff2b7230 */ /* 0x100fe40000004100 */
[C---:B------:R-:W-:Y:S01]  /*79c0*/  FMUL R22, R38.reuse, R26 ;  /* 0x0000001a26167220 */ /* 0x040fe20000400000 */
[C---:B------:R-:W-:Y:S01]  /*79d0*/  FFMA R20, R41.reuse, R40, R20 ;  /* 0x0000002829147223 */ /* 0x040fe20000000014 */
[C---:B------:R-:W-:Y:S01]  /*79e0*/  FFMA R21, R41.reuse, R42, R21 ;  /* 0x0000002a29157223 */ /* 0x040fe20000000015 */
[----:B------:R-:W-:Y:S02]  /*79f0*/  HADD2.F32 R40, -RZ, R67.H1_H1 ;  /* 0x30000043ff287230 */ /* 0x000fe40000004100 */
[----:B------:R-:W-:Y:S01]  /*7a00*/  FFMA R22, R41, R43, R22 ;  /* 0x0000002b29167223 */ /* 0x000fe20000000016 */
[C---:B------:R-:W-:Y:S01]  /*7a10*/  FMUL R27, R38.reuse, R27 ;  /* 0x0000001b261b7220 */ /* 0x040fe20000400000 */
[--C-:B------:R-:W-:Y:S02]  /*7a20*/  HADD2.F32 R43, -RZ, R72.reuse.H0_H0 ;  /* 0x20000048ff2b7230 */ /* 0x100fe40000004100 */
[C---:B------:R-:W-:Y:S01]  /*7a30*/  FMUL R24, R38.reuse, R28 ;  /* 0x0000001c26187220 */ /* 0x040fe20000400000 */
[----:B------:R-:W-:Y:S02]  /*7a40*/  HADD2.F32 R42, -RZ, R72.H1_H1 ;  /* 0x30000048ff2a7230 */ /* 0x000fe40000004100 */
[C---:B------:R-:W-:Y:S01]  /*7a50*/  FMUL R25, R38.reuse, R29 ;  /* 0x0000001d26197220 */ /* 0x040fe20000400000 */
[--C-:B------:R-:W-:Y:S01]  /*7a60*/  HADD2.F32 R45, -RZ, R73.reuse.H0_H0 ;  /* 0x20000049ff2d7230 */ /* 0x100fe20000004100 */
[----:B------:R-:W-:Y:S01]  /*7a70*/  F2FP.F16.F32.PACK_AB R62, R13, R12 ;  /* 0x0000000c0d3e723e */ /* 0x000fe200000000ff */
[C---:B------:R-:W-:Y:S01]  /*7a80*/  FMUL R26, R38.reuse, R30 ;  /* 0x0000001e261a7220 */ /* 0x040fe20000400000 */
[----:B------:R-:W-:Y:S01]  /*7a90*/  F2FP.F16.F32.PACK_AB R63, R19, R14 ;  /* 0x0000000e133f723e */ /* 0x000fe200000000ff */
[C---:B------:R-:W-:Y:S01]  /*7aa0*/  FFMA R27, R41.reuse, R40, R27 ;  /* 0x00000028291b7223 */ /* 0x040fe2000000001b */
[C---:B------:R-:W-:Y:S01]  /*7ab0*/  FFMA R24, R41.reuse, R43, R24 ;  /* 0x0000002b29187223 */ /* 0x040fe20000000018 */
[----:B------:R-:W-:Y:S02]  /*7ac0*/  HADD2.F32 R40, -RZ, R73.H1_H1 ;  /* 0x30000049ff287230 */ /* 0x000fe40000004100 */
[C---:B------:R-:W-:Y:S01]  /*7ad0*/  FFMA R25, R41.reuse, R42, R25 ;  /* 0x0000002a29197223 */ /* 0x040fe20000000019 */
[----:B------:R1:W-:Y:S01]  /*7ae0*/  STS.128 [R103+0x10], R60 ;  /* 0x0000103c67007388 */ /* 0x0003e20000000c00 */
[C---:B------:R-:W-:Y:S01]  /*7af0*/  FMUL R31, R38.reuse, R31 ;  /* 0x0000001f261f7220 */ /* 0x040fe20000400000 */
[--C-:B------:R-:W-:Y:S02]  /*7b00*/  HADD2.F32 R43, -RZ, R74.reuse.H0_H0 ;  /* 0x2000004aff2b7230 */ /* 0x100fe40000004100 */
[C---:B------:R-:W-:Y:S01]  /*7b10*/  FFMA R26, R41.reuse, R45, R26 ;  /* 0x0000002d291a7223 */ /* 0x040fe2000000001a */
[C---:B------:R-:W-:Y:S01]  /*7b20*/  FMUL R28, R38.reuse, R32 ;  /* 0x00000020261c7220 */ /* 0x040fe20000400000 */
[----:B------:R-:W-:Y:S02]  /*7b30*/  HADD2.F32 R42, -RZ, R74.H1_H1 ;  /* 0x3000004aff2a7230 */ /* 0x000fe40000004100 */
[C---:B------:R-:W-:Y:S01]  /*7b40*/  FMUL R29, R38.reuse, R33 ;  /* 0x00000021261d7220 */ /* 0x040fe20000400000 */
[----:B------:R-:W-:Y:S02]  /*7b50*/  HADD2.F32 R45, -RZ, R75.H0_H0 ;  /* 0x2000004bff2d7230 */ /* 0x000fe40000004100 */
[C---:B------:R-:W-:Y:S01]  /*7b60*/  FMUL R30, R38.reuse, R34 ;  /* 0x00000022261e7220 */ /* 0x040fe20000400000 */
[----:B------:R-:W-:Y:S01]  /*7b70*/  FFMA R31, R41, R40, R31 ;  /* 0x00000028291f7223 */ /* 0x000fe2000000001f */
[----:B------:R-:W-:Y:S01]  /*7b80*/  FMUL R35, R38, R35 ;  /* 0x0000002326237220 */ /* 0x000fe20000400000 */
[----:B------:R-:W-:Y:S01]  /*7b90*/  F2FP.F16.F32.PACK_AB R68, R17, R16 ;  /* 0x000000101144723e */ /* 0x000fe200000000ff */
[----:B------:R-:W-:Y:S01]  /*7ba0*/  FFMA R28, R41, R43, R28 ;  /* 0x0000002b291c7223 */ /* 0x000fe2000000001c */
[----:B------:R-:W-:Y:S01]  /*7bb0*/  F2FP.F16.F32.PACK_AB R69, R23, R18 ;  /* 0x000000121745723e */ /* 0x000fe200000000ff */
[----:B------:R-:W-:Y:S01]  /*7bc0*/  FFMA R29, R41, R42, R29 ;  /* 0x0000002a291d7223 */ /* 0x000fe2000000001d */
[----:B------:R-:W-:Y:S01]  /*7bd0*/  F2FP.F16.F32.PACK_AB R70, R21, R20 ;  /* 0x000000141546723e */ /* 0x000fe200000000ff */
[----:B------:R-:W-:Y:S01]  /*7be0*/  FFMA R30, R41, R45, R30 ;  /* 0x0000002d291e7223 */ /* 0x000fe2000000001e */
[----:B------:R-:W-:Y:S01]  /*7bf0*/  F2FP.F16.F32.PACK_AB R71, R27, R22 ;  /* 0x000000161b47723e */ /* 0x000fe200000000ff */
[----:B------:R-:W-:Y:S01]  /*7c00*/  FFMA R35, R41, R44, R35 ;  /* 0x0000002c29237223 */ /* 0x000fe20000000023 */
[----:B------:R-:W-:Y:S02]  /*7c10*/  F2FP.F16.F32.PACK_AB R80, R25, R24 ;  /* 0x000000181950723e */ /* 0x000fe400000000ff */
[----:B------:R-:W-:Y:S01]  /*7c20*/  F2FP.F16.F32.PACK_AB R81, R31, R26 ;  /* 0x0000001a1f51723e */ /* 0x000fe200000000ff */
[----:B------:R1:W-:Y:S01]  /*7c30*/  STS.128 [R102+0x20], R68 ;  /* 0x0000204466007388 */ /* 0x0003e20000000c00 */
[----:B------:R-:W-:Y:S02]  /*7c40*/  F2FP.F16.F32.PACK_AB R82, R29, R28 ;  /* 0x0000001c1d52723e */ /* 0x000fe400000000ff */
[----:B------:R-:W-:Y:S05]  /*7c50*/  F2FP.F16.F32.PACK_AB R83, R35, R30 ;  /* 0x0000001e2353723e */ /* 0x000fea00000000ff */
[----:B------:R1:W-:Y:S01]  /*7c60*/  STS.128 [R47+0x10], R80 ;  /* 0x000010502f007388 */ /* 0x0003e20000000c00 */
[----:B------:R-:W-:Y:S01]  /*7c70*/  @!PT LDS RZ, [RZ] ;  /* 0x00000000fffff984 */ /* 0x000fe20000000800 */
[----:B------:R-:W-:Y:S01]  /*7c80*/  @!PT LDS RZ, [RZ] ;  /* 0x00000000fffff984 */ /* 0x000fe20000000800 */
[----:B------:R-:W-:Y:S01]  /*7c90*/  @!PT LDS RZ, [RZ] ;  /* 0x00000000fffff984 */ /* 0x000fe20000000800 */
[----:B------:R-:W-:Y:S01]  /*7ca0*/  @!PT LDS RZ, [RZ] ;  /* 0x00000000fffff984 */ /* 0x000fe20000000800 */
[----:B------:R2:W-:Y:S07]  /*7cb0*/  MEMBAR.ALL.CTA ;  /* 0x0000000000007992 */ /* 0x0005ee0000008000 */
[----:B--2---:R-:W2:Y:S02]  /*7cc0*/  FENCE.VIEW.ASYNC.S ;  /* 0x00000000000073c6 */ /* 0x004ea40000000000 */
[----:B--2---:R-:W-:Y:S06]  /*7cd0*/  BAR.SYNC.DEFER_BLOCKING 0x1, 0x80 ;  /* 0x0042000000007b1d */ /* 0x004fec0000010000 */
[----:B------:R-:W-:Y:S05]  /*7ce0*/  @P0 BRA `(.L_x_123) ;  /* 0x0000000000280947 */ /* 0x000fea0003800000 */
[----:B------:R-:W2:Y:S01]  /*7cf0*/  LDCU.64 UR6, c[0x0][0x348] ;  /* 0x00006900ff0677ac */ /* 0x000ea20008000a00 */
[----:B------:R-:W-:Y:S02]  /*7d00*/  R2UR UR5, R114 ;  /* 0x00000000720572ca */ /* 0x000fe400000e0000 */
[----:B------:R-:W-:Y:S02]  /*7d10*/  R2UR UR42, R107 ;  /* 0x000000006b2a72ca */ /* 0x000fe400000e0000 */
[----:B------:R-:W-:Y:S02]  /*7d20*/  R2UR UR43, R105 ;  /* 0x00000000692b72ca */ /* 0x000fe400000e0000 */
[----:B------:R-:W-:Y:S07]  /*7d30*/  R2UR UR44, R106 ;  /* 0x000000006a2c72ca */ /* 0x000fee00000e0000 */
[----:B------:R-:W-:Y:S02]  /*7d40*/  UIADD3 UR40, UPT, UPT, UR49, 0x200, UR5 ;  /* 0x0000020031287890 */ /* 0x000fe4000fffe005 */
[----:B--2---:R-:W-:Y:S04]  /*7d50*/  UIADD3 UR4, UP0, UPT, UR6, 0x680, URZ ;  /* 0x0000068006047890 */ /* 0x004fe8000ff1e0ff */
[----:B------:R-:W-:Y:S09]  /*7d60*/  UIADD3.X UR5, UPT, UPT, URZ, UR7, URZ, UP0, !UPT ;  /* 0x00000007ff057290 */ /* 0x000ff200087fe4ff */
[----:B------:R2:W-:Y:S02]  /*7d70*/  UTMASTG.4D.IM2COL [UR40], [UR4] ;  /* 0x00000028040073b5 */ /* 0x0005e40008058000 */
[----:B--2---:R0:W-:Y:S02]  /*7d80*/  UTMACMDFLUSH ;  /* 0x00000000000079b7 */ /* 0x0041e40000000000 */
.L_x_123:
[----:B------:R-:W-:Y:S05]  /*7d90*/  BSYNC.RECONVERGENT B0 ;  /* 0x0000000000007941 */ /* 0x000fea0003800200 */
.L_x_122:
[----:B------:R-:W-:Y:S01]  /*7da0*/  UIADD3 UR40, UPT, UPT, UR50, 0x1, URZ ;  /* 0x0000000132287890 */ /* 0x000fe2000fffe0ff */
[----:B------:R-:W-:Y:S03]  /*7db0*/  BSSY.RECONVERGENT B0, `(.L_x_124) ;  /* 0x0000005000007945 */ /* 0x000fe60003800200 */
[----:B------:R-:W-:Y:S04]  /*7dc0*/  UISETP.NE.AND UP0, UPT, UR40, 0x3, UPT ;  /* 0x000000032800788c */ /* 0x000fe8000bf05270 */
[----:B------:R-:W-:Y:S01]  /*7dd0*/  USEL UR42, UR40, URZ, UP0 ;  /* 0x000000ff282a7287 */ /* 0x000fe20008000000 */
[----:B------:R-:W-:Y:S11]  /*7de0*/  @P0 BRA `(.L_x_125) ;  /* 0x0000000000040947 */ /* 0x000ff60003800000 */
[----:B------:R-:W-:Y:S04]  /*7df0*/  DEPBAR.LE SB0, 0x1 ;  /* 0x000080400000791a */ /* 0x000fe80000000000 */
.L_x_125:
[----:B------:R-:W-:Y:S05]  /*7e00*/  BSYNC.RECONVERGENT B0 ;  /* 0x0000000000007941 */ /* 0x000fea0003800200 */
.L_x_124:
[----:B------:R-:W-:Y:S01]  /*7e10*/  BAR.SYNC.DEFER_BLOCKING 0x1, 0x80 ;  /* 0x0042000000007b1d */ /* 0x000fe20000010000 */
[----:B------:R-:W-:Y:S01]  /*7e20*/  ISETP.NE.AND P1, PT, R111, RZ, PT ;  /* 0x000000ff6f00720c */ /* 0x000fe20003f25270 */
[----:B------:R-:W-:Y:S01]  /*7e30*/  UISETP.NE.AND UP0, UPT, UR54, URZ, UPT ;  /* 0x000000ff3600728c */ /* 0x000fe2000bf05270 */
[----:B------:R-:W-:Y:S11]  /*7e40*/  LEA R3, R116, UR49, 0x3 ;  /* 0x0000003174037c11 */ /* 0x000ff6000f8e18ff */
[----:B------:R-:W-:Y:S01]  /*7e50*/  @P1 SHF.L.U32 R4, R46, 0x1f, RZ ;  /* 0x0000001f2e041819 */ /* 0x000fe200000006ff */
[----:B------:R-:W-:Y:S06]  /*7e60*/  BRA.U !UP0, `(.L_x_126) ;  /* 0x0000000108247547 */ /* 0x000fec000b800000 */
[----:B------:R-:W2:Y:S01]  /*7e70*/  S2R R0, SR_CgaCtaId ;  /* 0x0000000000007919 */ /* 0x000ea20000008800 */
[----:B------:R-:W-:Y:S01]  /*7e80*/  IMAD.U32 R2, RZ, RZ, UR51 ;  /* 0x00000033ff027e24 */ /* 0x000fe2000f8e00ff */
[----:B------:R-:W-:Y:S04]  /*7e90*/  UIADD3 UR4, UPT, UPT, UR51, 0x1, URZ ;  /* 0x0000000133047890 */ /* 0x000fe8000fffe0ff */
[----:B------:R-:W-:Y:S01]  /*7ea0*/  @P1 LEA R2, R2, UR49, 0x3 ;  /* 0x0000003102021c11 */ /* 0x000fe2000f8e18ff */
[----:B------:R-:W-:Y:S04]  /*7eb0*/  UISETP.NE.AND UP0, UPT, UR4, 0x3, UPT ;  /* 0x000000030400788c */ /* 0x000fe8000bf05270 */
[----:B------:R-:W-:Y:S01]  /*7ec0*/  @P1 VIADD R5, R2, 0x158 ;  /* 0x0000015802051836 */ /* 0x000fe20000000000 */
[----:B------:R-:W-:Y:S04]  /*7ed0*/  USEL UR51, UR4, URZ, UP0 ;  /* 0x000000ff04337287 */ /* 0x000fe80008000000 */
[----:B--2---:R-:W-:Y:S04]  /*7ee0*/  @P1 PRMT R0, R0, 0x654, R5 ;  /* 0x0000065400001816 */ /* 0x004fe80000000005 */
[----:B------:R2:W-:Y:S04]  /*7ef0*/  @P1 SYNCS.ARRIVE.TRANS64.RED.A1T0 RZ, [R0+URZ], RZ ;  /* 0x000000ff00ff19a7 */ /* 0x0005e800081004ff */
.L_x_126:
[----:B------:R-:W4:Y:S01]  /*7f00*/  @P1 SYNCS.PHASECHK.TRANS64.TRYWAIT P0, [R3+URZ+0x140], R4 ;  /* 0x00014004030015a7 */ /* 0x000f2200080011ff */
[----:B------:R-:W-:Y:S01]  /*7f10*/  BSSY B1, `(.L_x_127) ;  /* 0x0000015000017945 */ /* 0x000fe20003800000 */
[----:B----4-:R-:W-:Y:S03]  /*7f20*/  @P1 SEL R113, RZ, 0x1, !P0 ;  /* 0x00000001ff711807 */ /* 0x010fe60004000000 */
[----:B------:R-:W-:Y:S05]  /*7f30*/  @!P1 BRA `(.L_x_128) ;  /* 0x0000000000489947 */ /* 0x000fea0003800000 */
[----:B------:R-:W-:Y:S01]  /*7f40*/  ISETP.NE.AND P1, PT, R115, RZ, PT ;  /* 0x000000ff7300720c */ /* 0x000fe20003f25270 */
[----:B------:R-:W-:Y:S01]  /*7f50*/  BSSY B0, `(.L_x_129) ;  /* 0x000000a000007945 */ /* 0x000fe20003800000 */
[----:B------:R-:W-:Y:S11]  /*7f60*/  ISETP.NE.AND P0, PT, R113, RZ, PT ;  /* 0x000000ff7100720c */ /* 0x000ff60003f05270 */
[----:B------:R-:W-:Y:S04]  /*7f70*/  @P1 IMAD R116, R116, 0x2000, R99 ;  /* 0x0000200074741824 */ /* 0x000fe800078e0263 */
[----:B------:R-:W-:Y:S01]  /*7f80*/  @P1 IMAD.IADD R5, R101, 0x1, R116 ;  /* 0x0000000165051824 */ /* 0x000fe200078e0274 */
[----:B------:R-:W-:Y:S03]  /*7f90*/  @P1 IADD3 R2, PT, PT, R100, R116, RZ ;  /* 0x0000007464021210 */ /* 0x000fe60007ffe0ff */
[----:B--2---:R-:W-:Y:S01]  /*7fa0*/  @P1 IMAD.IADD R0, R98, 0x1, R5 ;  /* 0x0000000162001824 */ /* 0x004fe200078e0205 */
[----:B------:R-:W-:Y:S06]  /*7fb0*/  @P0 BRA `(.L_x_130) ;  /* 0x00000000000c0947 */ /* 0x000fec0003800000 */
[----:B------:R-:W-:Y:S04]  /*7fc0*/  SHF.L.U32 R46, R46, 0x1f, RZ ;  /* 0x0000001f2e2e7819 */ /* 0x000fe800000006ff */
[----:B------:R-:W2:Y:S02]  /*7fd0*/  SYNCS.PHASECHK.TRANS64.TRYWAIT P0, [R3+URZ+0x140], R46 ;  /* 0x0001402e030075a7 */ /* 0x000ea400080011ff */
[----:B--2---:R-:W-:Y:S05]  /*7fe0*/  @!P0 BRA `(.L_x_131) ;  /* 0x0000001c00a88947 */ /* 0x004fea0003800000 */
.L_x_130:
[----:B------:R-:W-:Y:S05]  /*7ff0*/  BSYNC B0 ;  /* 0x0000000000007941 */ /* 0x000fea0003800000 */
.L_x_129:
[----:B------:R-:W-:Y:S11]  /*8000*/  ISETP.NE.AND P0, PT, R115, RZ, PT ;  /* 0x000000ff7300720c */ /* 0x000ff60003f05270 */
[----:B------:R-:W-:Y:S02]  /*8010*/  @!UPT UIADD3 URZ, UPT, UPT, URZ, URZ, URZ ;  /* 0x000000fffffff290 */ /* 0x000fe4000fffe0ff */
[----:B------:R4:W1:Y:S04]  /*8020*/  @P0 LDS.128 R48, [R116] ;  /* 0x0000000074300984 */ /* 0x0008680000000c00 */
[----:B------:R4:W1:Y:S04]  /*8030*/  @P0 LDS.128 R64, [R2+0x20] ;  /* 0x0000200002400984 */ /* 0x0008680000000c00 */
[----:B------:R4:W1:Y:S04]  /*8040*/  @P0 LDS.128 R56, [R5+0x10] ;  /* 0x0000100005380984 */ /* 0x0008680000000c00 */
[----:B------:R4:W1:Y:S02]  /*8050*/  @P0 LDS.128 R72, [R0+0x10] ;  /* 0x0000100000480984 */ /* 0x0008640000000c00 */
.L_x_128:
[----:B------:R-:W-:Y:S05]  /*8060*/  BSYNC B1 ;  /* 0x0000000000017941 */ /* 0x000fea0003800000 */
.L_x_127:
[----:B--2---:R-:W-:Y:S05]  /*8070*/  VIADD R3, R39, 0x20 ;  /* 0x0000002027037836 */ /* 0x004fea0000000000 */
[----:B------:R-:W-:Y:S04]  /*8080*/  SHF.R.U32.HI R3, RZ, 0x15, R3 ;  /* 0x00000015ff037819 */ /* 0x000fe80000011603 */
[----:B------:R-:W-:Y:S11]  /*8090*/  LOP3.LUT P0, RZ, R3, 0x3, R88, 0x48, !PT ;  /* 0x0000000303ff7812 */ /* 0x000ff60007804858 */
[----:B------:R-:W-:Y:S02]  /*80a0*/  @!UPT UIADD3 URZ, UPT, UPT, URZ, URZ, URZ ;  /* 0x000000fffffff290 */ /* 0x000fe4000fffe0ff */
[----:B------:R-:W-:Y:S05]  /*80b0*/  @!P0 BRA `(.L_x_132) ;  /* 0x0000000000408947 */ /* 0x000fea0003800000 */
[----:B------:R-:W2:Y:S01]  /*80c0*/  LDCU.64 UR8, c[0x4][0x70] ;  /* 0x01000e00ff0877ac */ /* 0x000ea20008000a00 */
[----:B------:R-:W-:Y:S01]  /*80d0*/  MOV R3, 0x0 ;  /* 0x0000000000037802 */ /* 0x000fe20000000f00 */
[----:B------:R-:W-:Y:S02]  /*80e0*/  HFMA2 R12, -RZ, RZ, 0, 5.9604644775390625e-08 ;  /* 0x00000001ff0c7431 */ /* 0x000fe400000001ff */
[----:B------:R-:W-:Y:S02]  /*80f0*/  IMAD.MOV.U32 R8, RZ, RZ, 0x192 ;  /* 0x00000192ff087424 */ /* 0x000fe400078e00ff */
[----:B------:R-:W-:Y:S01]  /*8100*/  IMAD.MOV.U32 R13, RZ, RZ, RZ ;  /* 0x000000ffff0d7224 */ /* 0x000fe200078e00ff */
[----:B------:R-:W5:Y:S01]  /*8110*/  LDCU.64 UR6, c[0x4][0x78] ;  /* 0x01000f00ff0677ac */ /* 0x000f620008000a00 */
[----:B----4-:R-:W4:Y:S01]  /*8120*/  LDC.64 R2, c[0x4][R3] ;  /* 0x0100000003027b82 */ /* 0x010f220000000a00 */
[----:B------:R-:W3:Y:S01]  /*8130*/  LDCU.64 UR4, c[0x4][0x10] ;  /* 0x01000200ff0477ac */ /* 0x000ee20008000a00 */
[----:B--2---:R-:W-:Y:S01]  /*8140*/  MOV R5, UR9 ;  /* 0x0000000900057c02 */ /* 0x004fe20008000f00 */
[----:B------:R-:W-:Y:S01]  /*8150*/  IMAD.U32 R4, RZ, RZ, UR8 ;  /* 0x00000008ff047e24 */ /* 0x000fe2000f8e00ff */
[----:B-----5:R-:W-:Y:S01]  /*8160*/  MOV R7, UR7 ;  /* 0x0000000700077c02 */ /* 0x020fe20008000f00 */
[----:B------:R-:W-:Y:S01]  /*8170*/  IMAD.U32 R6, RZ, RZ, UR6 ;  /* 0x00000006ff067e24 */ /* 0x000fe2000f8e00ff */
[----:B---3--:R-:W-:Y:S01]  /*8180*/  MOV R11, UR5 ;  /* 0x00000005000b7c02 */ /* 0x008fe20008000f00 */
[----:B------:R-:W-:Y:S02]  /*8190*/  IMAD.U32 R10, RZ, RZ, UR4 ;  /* 0x00000004ff0a7e24 */ /* 0x000fe4000f8e00ff */
[----:B------:R-:W-:Y:S07]  /*81a0*/  LEPC R20, `(.L_x_132) ;  /* 0x000000001014794e */ /* 0x000fee0000000000 */
[----:B-1--4-:R-:W-:Y:S05]  /*81b0*/  CALL.ABS.NOINC R2 ;  /* 0x0000000002007343 */ /* 0x012fea0003c00000 */
.L_x_132:
[----:B------:R-:W-:Y:S01]  /*81c0*/  ISETP.NE.AND P0, PT, R86, RZ, PT ;  /* 0x000000ff5600720c */ /* 0x000fe20003f05270 */
[----:B------:R-:W-:Y:S05]  /*81d0*/  WARPSYNC.ALL ;  /* 0x0000000000007948 */ /* 0x000fea0003800000 */
[----:B------:R-:W-:Y:S01]  /*81e0*/  R2UR UR4, R39 ;  /* 0x00000000270472ca */ /* 0x000fe200000e0000 */
[--C-:B-1----:R-:W-:Y:S01]  /*81f0*/  HADD2.F32 R40, -RZ, R48.reuse.H0_H0 ;  /* 0x20000030ff287230 */ /* 0x102fe20000004100 */
[----:B------:R-:W-:Y:S01]  /*8200*/  IADD3 R108, PT, PT, R108, 0x1a0, RZ ;  /* 0x000001a06c6c7810 */ /* 0x000fe20007ffe0ff */
[----:B------:R-:W-:Y:S01]  /*8210*/  HADD2.F32 R42, -RZ, R48.H1_H1 ;  /* 0x30000030ff2a7230 */ /* 0x000fe20000004100 */
[----:B------:R-:W-:Y:S01]  /*8220*/  BSSY.RECONVERGENT B0, `(.L_x_133) ;  /* 0x000008e000007945 */ /* 0x000fe20003800200 */
[--C-:B------:R-:W-:Y:S01]  /*8230*/  HADD2.F32 R43, -RZ, R49.reuse.H0_H0 ;  /* 0x20000031ff2b7230 */ /* 0x100fe20000004100 */
[----:B------:R-:W-:Y:S01]  /*8240*/  LOP3.LUT R108, R108, 0xfefffff8, RZ, 0xc0, !PT ;  /* 0xfefffff86c6c7812 */ /* 0x000fe200078ec0ff */
[----:B------:R-:W-:Y:S02]  /*8250*/  HADD2.F32 R44, -RZ, R49.H1_H1 ;  /* 0x30000031ff2c7230 */ /* 0x000fe40000004100 */
[--C-:B------:R-:W-:Y:S02]  /*8260*/  HADD2.F32 R45, -RZ, R50.reuse.H0_H0 ;  /* 0x20000032ff2d7230 */ /* 0x100fe40000004100 */
[----:B------:R-:W-:Y:S02]  /*8270*/  HADD2.F32 R46, -RZ, R50.H1_H1 ;  /* 0x30000032ff2e7230 */ /* 0x000fe40000004100 */
[----:B----4-:R-:W1:Y:S01]  /*8280*/  LDTM.x32 R4, tmem[UR4+0x20] ;  /* 0x00002004000479ee */ /* 0x010e6200082c0000 */
[----:B------:R-:W-:Y:S01]  /*8290*/  NOP ;  /* 0x0000000000007918 */ /* 0x000fe20000000000 */
[----:B-1----:R1:W-:Y:S01]  /*82a0*/  SYNCS.ARRIVE.TRANS64.RED.A1T0 RZ, [R108+URZ], RZ ;  /* 0x000000ff6cff79a7 */ /* 0x0023e200081004ff */
[----:B------:R-:W-:Y:S01]  /*82b0*/  USHF.L.U32 UR4, UR42, 0xd, URZ ;  /* 0x0000000d2a047899 */ /* 0x000fe200080006ff */
[--C-:B---3--:R-:W-:Y:S02]  /*82c0*/  HADD2.F32 R47, -RZ, R51.reuse.H0_H0 ;  /* 0x20000033ff2f7230 */ /* 0x108fe40000004100 */
[----:B------:R-:W-:Y:S02]  /*82d0*/  HADD2.F32 R48, -RZ, R51.H1_H1 ;  /* 0x30000033ff307230 */ /* 0x000fe40000004100 */
[--C-:B------:R-:W-:Y:S01]  /*82e0*/  HADD2.F32 R49, -RZ, R56.reuse.H0_H0 ;  /* 0x20000038ff317230 */ /* 0x100fe20000004100 */
[----:B------:R-:W-:Y:S01]  /*82f0*/  IADD3 R120, PT, PT, R99, UR4, RZ ;  /* 0x0000000463787c10 */ /* 0x000fe2000fffe0ff */
[----:B------:R-:W-:Y:S02]  /*8300*/  HADD2.F32 R51, -RZ, R56.H1_H1 ;  /* 0x30000038ff337230 */ /* 0x000fe40000004100 */
[--C-:B------:R-:W-:Y:S01]  /*8310*/  HADD2.F32 R50, -RZ, R57.reuse.H0_H0 ;  /* 0x20000039ff327230 */ /* 0x100fe20000004100 */
[-C--:B------:R-:W-:Y:S01]  /*8320*/  IADD3 R121, PT, PT, R101, R120.reuse, RZ ;  /* 0x0000007865797210 */ /* 0x080fe20007ffe0ff */
[----:B------:R-:W-:Y:S01]  /*8330*/  HADD2.F32 R52, -RZ, R57.H1_H1 ;  /* 0x30000039ff347230 */ /* 0x000fe20000004100 */
[----:B------:R-:W-:Y:S01]  /*8340*/  IADD3 R120, PT, PT, R100, R120, RZ ;  /* 0x0000007864787210 */ /* 0x000fe20007ffe0ff */
[--C-:B------:R-:W-:Y:S01]  /*8350*/  HADD2.F32 R53, -RZ, R58.reuse.H0_H0 ;  /* 0x2000003aff357230 */ /* 0x100fe20000004100 */
[----:B------:R-:W-:Y:S01]  /*8360*/  IADD3 R122, PT, PT, R98, R121, RZ ;  /* 0x00000079627a7210 */ /* 0x000fe20007ffe0ff */
[----:B------:R-:W-:Y:S02]  /*8370*/  HADD2.F32 R54, -RZ, R58.H1_H1 ;  /* 0x3000003aff367230 */ /* 0x000fe40000004100 */
[--C-:B------:R-:W-:Y:S02]  /*8380*/  HADD2.F32 R55, -RZ, R59.reuse.H0_H0 ;  /* 0x2000003bff377230 */ /* 0x100fe40000004100 */
[----:B------:R-:W-:Y:S02]  /*8390*/  HADD2.F32 R56, -RZ, R59.H1_H1 ;  /* 0x3000003bff387230 */ /* 0x000fe40000004100 */
[C---:B------:R-:W-:Y:S01]  /*83a0*/  FMUL R4, R38.reuse, R4 ;  /* 0x0000000426047220 */ /* 0x040fe20000400000 */
[C---:B------:R-:W-:Y:S01]  /*83b0*/  FMUL R5, R38.reuse, R5 ;  /* 0x0000000526057220 */ /* 0x040fe20000400000 */
[C---:B------:R-:W-:Y:S01]  /*83c0*/  FMUL R6, R38.reuse, R6 ;  /* 0x0000000626067220 */ /* 0x040fe20000400000 */
[C---:B------:R-:W-:Y:S01]  /*83d0*/  FMUL R7, R38.reuse, R7 ;  /* 0x0000000726077220 */ /* 0x040fe20000400000 */
[C---:B------:R-:W-:Y:S01]  /*83e0*/  FFMA R4, R41.reuse, R40, R4 ;  /* 0x0000002829047223 */ /* 0x040fe20000000004 */
[C---:B------:R-:W-:Y:S01]  /*83f0*/  FFMA R5, R41.reuse, R42, R5 ;  /* 0x0000002a29057223 */ /* 0x040fe20000000005 */
[C---:B------:R-:W-:Y:S01]  /*8400*/  FFMA R6, R41.reuse, R43, R6 ;  /* 0x0000002b29067223 */ /* 0x040fe20000000006 */
[----:B------:R-:W-:Y:S01]  /*8410*/  FFMA R7, R41, R44, R7 ;  /* 0x0000002c29077223 */ /* 0x000fe20000000007 */
[C---:B------:R-:W-:Y:S01]  /*8420*/  FMUL R8, R38.reuse, R8 ;  /* 0x0000000826087220 */ /* 0x040fe20000400000 */
[C---:B------:R-:W-:Y:S01]  /*8430*/  FMUL R9, R38.reuse, R9 ;  /* 0x0000000926097220 */ /* 0x040fe20000400000 */
[----:B------:R-:W-:Y:S01]  /*8440*/  F2FP.F16.F32.PACK_AB R80, R5, R4 ;  /* 0x000000040550723e */ /* 0x000fe200000000ff */
[C---:B------:R-:W-:Y:S01]  /*8450*/  FMUL R10, R38.reuse, R10 ;  /* 0x0000000a260a7220 */ /* 0x040fe20000400000 */
[----:B------:R-:W-:Y:S01]  /*8460*/  F2FP.F16.F32.PACK_AB R81, R7, R6 ;  /* 0x000000060751723e */ /* 0x000fe200000000ff */
[C---:B------:R-:W-:Y:S01]  /*8470*/  FFMA R8, R41.reuse, R45, R8 ;  /* 0x0000002d29087223 */ /* 0x040fe20000000008 */
[C---:B------:R-:W-:Y:S01]  /*8480*/  FFMA R9, R41.reuse, R46, R9 ;  /* 0x0000002e29097223 */ /* 0x040fe20000000009 */
[----:B------:R-:W-:Y:S01]  /*8490*/  FFMA R10, R41, R47, R10 ;  /* 0x0000002f290a7223 */ /* 0x000fe2000000000a */
[C---:B------:R-:W-:Y:S01]  /*84a0*/  FMUL R11, R38.reuse, R11 ;  /* 0x0000000b260b7220 */ /* 0x040fe20000400000 */
[C---:B------:R-:W-:Y:S01]  /*84b0*/  FMUL R0, R38.reuse, R12 ;  /* 0x0000000c26007220 */ /* 0x040fe20000400000 */
[C---:B------:R-:W-:Y:S01]  /*84c0*/  FMUL R2, R38.reuse, R13 ;  /* 0x0000000d26027220 */ /* 0x040fe20000400000 */
[----:B------:R-:W-:Y:S01]  /*84d0*/  F2FP.F16.F32.PACK_AB R82, R9, R8 ;  /* 0x000000080952723e */ /* 0x000fe200000000ff */
[C---:B------:R-:W-:Y:S01]  /*84e0*/  FFMA R11, R41.reuse, R48, R11 ;  /* 0x00000030290b7223 */ /* 0x040fe2000000000b */
[C---:B------:R-:W-:Y:S01]  /*84f0*/  FFMA R0, R41.reuse, R49, R0 ;  /* 0x0000003129007223 */ /* 0x040fe20000000000 */
[C---:B------:R-:W-:Y:S01]  /*8500*/  FFMA R2, R41.reuse, R51, R2 ;  /* 0x0000003329027223 */ /* 0x040fe20000000002 */
[C---:B------:R-:W-:Y:S01]  /*8510*/  FMUL R3, R38.reuse, R14 ;  /* 0x0000000e26037220 */ /* 0x040fe20000400000 */
[C---:B------:R-:W-:Y:S01]  /*8520*/  FMUL R15, R38.reuse, R15 ;  /* 0x0000000f260f7220 */ /* 0x040fe20000400000 */
[C---:B------:R-:W-:Y:S01]  /*8530*/  FMUL R12, R38.reuse, R16 ;  /* 0x00000010260c7220 */ /* 0x040fe20000400000 */
[C---:B------:R-:W-:Y:S01]  /*8540*/  FMUL R13, R38.reuse, R17 ;  /* 0x00000011260d7220 */ /* 0x040fe20000400000 */
[C---:B------:R-:W-:Y:S01]  /*8550*/  FFMA R3, R41.reuse, R50, R3 ;  /* 0x0000003229037223 */ /* 0x040fe20000000003 */
[C---:B------:R-:W-:Y:S01]  /*8560*/  FMUL R14, R38.reuse, R18 ;  /* 0x00000012260e7220 */ /* 0x040fe20000400000 */
[----:B------:R-:W-:Y:S01]  /*8570*/  FFMA R15, R41, R52, R15 ;  /* 0x00000034290f7223 */ /* 0x000fe2000000000f */
[--C-:B------:R-:W-:Y:S02]  /*8580*/  HADD2.F32 R57, -RZ, R64.reuse.H0_H0 ;  /* 0x20000040ff397230 */ /* 0x100fe40000004100 */
[C---:B------:R-:W-:Y:S01]  /*8590*/  FMUL R19, R38.reuse, R19 ;  /* 0x0000001326137220 */ /* 0x040fe20000400000 */
[----:B------:R-:W-:Y:S01]  /*85a0*/  F2FP.F16.F32.PACK_AB R83, R11, R10 ;  /* 0x0000000a0b53723e */ /* 0x000fe200000000ff */
[C---:B------:R-:W-:Y:S01]  /*85b0*/  FFMA R12, R41.reuse, R53, R12 ;  /* 0x00000035290c7223 */ /* 0x040fe2000000000c */
[----:B------:R-:W-:Y:S02]  /*85c0*/  HADD2.F32 R58, -RZ, R64.H1_H1 ;  /* 0x30000040ff3a7230 */ /* 0x000fe40000004100 */
[C---:B------:R-:W-:Y:S01]  /*85d0*/  FMUL R16, R38.reuse, R20 ;  /* 0x0000001426107220 */ /* 0x040fe20000400000 */
[C---:B------:R-:W-:Y:S01]  /*85e0*/  FFMA R13, R41.reuse, R54, R13 ;  /* 0x00000036290d7223 */ /* 0x040fe2000000000d */
[----:B------:R1:W-:Y:S01]  /*85f0*/  STS.128 [R99+UR4], R80 ;  /* 0x0000005063007988 */ /* 0x0003e20008000c04 */
[--C-:B------:R-:W-:Y:S02]  /*8600*/  HADD2.F32 R59, -RZ, R65.reuse.H0_H0 ;  /* 0x20000041ff3b7230 */ /* 0x100fe40000004100 */
[C---:B------:R-:W-:Y:S01]  /*8610*/  FMUL R17, R38.reuse, R21 ;  /* 0x0000001526117220 */ /* 0x040fe20000400000 */
[C---:B------:R-:W-:Y:S01]  /*8620*/  FFMA R14, R41.reuse, R55, R14 ;  /* 0x00000037290e7223 */ /* 0x040fe2000000000e */
[----:B------:R-:W-:Y:S02]  /*8630*/  HADD2.F32 R60, -RZ, R65.H1_H1 ;  /* 0x30000041ff3c7230 */ /* 0x000fe40000004100 */
[C---:B------:R-:W-:Y:S01]  /*8640*/  FMUL R18, R38.reuse, R22 ;  /* 0x0000001626127220 */ /* 0x040fe20000400000 */
[C---:B------:R-:W-:Y:S01]  /*8650*/  FFMA R19, R41.reuse, R56, R19 ;  /* 0x0000003829137223 */ /* 0x040fe20000000013 */
        /* <DEDUP_REMOVED lines=13> */
[----:B------:R-:W-:Y:S01]  /*8730*/  FMUL R27, R38, R27 ;  /* 0x0000001b261b7220 */ /* 0x000fe20000400000 */
[----:B------:R-:W-:Y:S01]  /*8740*/  F2FP.F16.F32.PACK_AB R100, R2, R0 ;  /* 0x000000000264723e */ /* 0x000fe200000000ff */
[----:B------:R-:W-:Y:S01]  /*8750*/  FFMA R20, R41, R61, R20 ;  /* 0x0000003d29147223 */ /* 0x000fe20000000014 */
[----:B------:R-:W-:Y:S01]  /*8760*/  F2FP.F16.F32.PACK_AB R101, R15, R3 ;  /* 0x000000030f65723e */ /* 0x000fe200000000ff */
[----:B------:R-:W-:Y:S01]  /*8770*/  HADD2.F32 R66, -RZ, R72.H1_H1 ;  /* 0x30000048ff427230 */ /* 0x000fe20000004100 */
[----:B------:R-:W-:Y:S01]  /*8780*/  F2FP.F16.F32.PACK_AB R102, R13, R12 ;  /* 0x0000000c0d66723e */ /* 0x000fe200000000ff */
[C---:B------:R-:W-:Y:S01]  /*8790*/  FMUL R24, R38.reuse, R28 ;  /* 0x0000001c26187220 */ /* 0x040fe20000400000 */
[----:B------:R-:W-:Y:S01]  /*87a0*/  F2FP.F16.F32.PACK_AB R103, R19, R14 ;  /* 0x0000000e1367723e */ /* 0x000fe200000000ff */
[C---:B------:R-:W-:Y:S01]  /*87b0*/  FFMA R21, R41.reuse, R62, R21 ;  /* 0x0000003e29157223 */ /* 0x040fe20000000015 */
[--C-:B------:R-:W-:Y:S02]  /*87c0*/  HADD2.F32 R67, -RZ, R73.reuse.H0_H0 ;  /* 0x20000049ff437230 */ /* 0x100fe40000004100 */
[C---:B------:R-:W-:Y:S01]  /*87d0*/  FMUL R25, R38.reuse, R29 ;  /* 0x0000001d26197220 */ /* 0x040fe20000400000 */
[C---:B------:R-:W-:Y:S01]  /*87e0*/  FFMA R22, R41.reuse, R63, R22 ;  /* 0x0000003f29167223 */ /* 0x040fe20000000016 */
[----:B------:R1:W-:Y:S01]  /*87f0*/  STS.128 [R121+0x10], R100 ;  /* 0x0000106479007388 */ /* 0x0003e20000000c00 */
        /* <DEDUP_REMOVED lines=40> */
[----:B------:R-:W-:Y:S01]  /*8a80*/  R2UR UR11, R105 ;  /* 0x00000000690b72ca */ /* 0x000fe200000e0000 */
[----:B------:R-:W-:Y:S01]  /*8a90*/  UIADD3 UR9, UPT, UPT, UR41, 0x20, URZ ;  /* 0x0000002029097890 */ /* 0x000fe2000fffe0ff */
[----:B------:R-:W-:Y:S01]  /*8aa0*/  R2UR UR12, R106 ;  /* 0x000000006a0c72ca */ /* 0x000fe200000e0000 */
[----:B------:R-:W-:Y:S02]  /*8ab0*/  UIADD3 UR8, UPT, UPT, UR49, 0x200, UR4 ;  /* 0x0000020031087890 */ /* 0x000fe4000fffe004 */
[----:B--2---:R-:W-:Y:S04]  /*8ac0*/  UIADD3 UR6, UP0, UPT, UR14, 0x680, URZ ;  /* 0x000006800e067890 */ /* 0x004fe8000ff1e0ff */
[----:B------:R-:W-:Y:S09]  /*8ad0*/  UIADD3.X UR7, UPT, UPT, URZ, UR15, URZ, UP0, !UPT ;  /* 0x0000000fff077290 */ /* 0x000ff200087fe4ff */
[----:B------:R2:W-:Y:S02]  /*8ae0*/  UTMASTG.4D.IM2COL [UR8], [UR6] ;  /* 0x00000008060073b5 */ /* 0x0005e40008058000 */
[----:B--2---:R0:W-:Y:S02]  /*8af0*/  UTMACMDFLUSH ;  /* 0x00000000000079b7 */ /* 0x0041e40000000000 */
.L_x_134:
[----:B------:R-:W-:Y:S05]  /*8b00*/  BSYNC.RECONVERGENT B0 ;  /* 0x0000000000007941 */ /* 0x000fea0003800200 */
.L_x_133:
[----:B------:R-:W-:Y:S01]  /*8b10*/  UIADD3 UR4, UPT, UPT, UR42, 0x1, URZ ;  /* 0x000000012a047890 */ /* 0x000fe2000fffe0ff */
[----:B------:R-:W-:Y:S03]  /*8b20*/  BSSY.RECONVERGENT B0, `(.L_x_135) ;  /* 0x0000008000007945 */ /* 0x000fe60003800200 */
[----:B------:R-:W-:Y:S04]  /*8b30*/  UISETP.NE.AND UP0, UPT, UR4, 0x3, UPT ;  /* 0x000000030400788c */ /* 0x000fe8000bf05270 */
[----:B------:R-:W-:Y:S02]  /*8b40*/  UISETP.EQ.XOR UP1, UPT, UR40, 0x3, !UP0 ;  /* 0x000000032800788c */ /* 0x000fe4000c722a70 */
[----:B------:R-:W-:Y:S02]  /*8b50*/  USEL UR50, UR4, URZ, UP0 ;  /* 0x000000ff04327287 */ /* 0x000fe40008000000 */
[----:B------:R-:W-:Y:S04]  /*8b60*/  USEL UR5, URZ, 0x1, !UP1 ;  /* 0x00000001ff057887 */ /* 0x000fe8000c800000 */
[----:B------:R-:W-:Y:S01]  /*8b70*/  ULOP3.LUT UR55, UR55, UR5, URZ, 0x3c, !UPT ;  /* 0x0000000537377292 */ /* 0x000fe2000f8e3cff */
[----:B------:R-:W-:Y:S11]  /*8b80*/  @P0 BRA `(.L_x_136) ;  /* 0x0000000000040947 */ /* 0x000ff60003800000 */
[----:B------:R-:W-:Y:S04]  /*8b90*/  DEPBAR.LE SB0, 0x1 ;  /* 0x000080400000791a */ /* 0x000fe80000000000 */
.L_x_136:
[----:B------:R-:W-:Y:S05]  /*8ba0*/  BSYNC.RECONVERGENT B0 ;  /* 0x0000000000007941 */ /* 0x000fea0003800200 */
.L_x_135:
[----:B------:R-:W-:Y:S01]  /*8bb0*/  BAR.SYNC.DEFER_BLOCKING 0x1, 0x80 ;  /* 0x0042000000007b1d */ /* 0x000fe20000010000 */
[----:B------:R-:W-:Y:S01]  /*8bc0*/  UISETP.NE.AND UP0, UPT, UR54, -0x2, UPT ;  /* 0xfffffffe3600788c */ /* 0x000fe2000bf05270 */
[----:B------:R-:W-:Y:S08]  /*8bd0*/  IADD3 R0, PT, PT, R36, 0x1, RZ ;  /* 0x0000000124007810 */ /* 0x000ff00007ffe0ff */
[----:B------:R-:W-:Y:S05]  /*8be0*/  BRA.U !UP0, `(.L_x_137) ;  /* 0x0000000108287547 */ /* 0x000fea000b800000 */
[----:B------:R-:W2:Y:S01]  /*8bf0*/  S2R R2, SR_CgaCtaId ;  /* 0x0000000000027919 */ /* 0x000ea20000008800 */
[----:B------:R-:W-:Y:S01]  /*8c00*/  ISETP.NE.AND P0, PT, R111, RZ, PT ;  /* 0x000000ff6f00720c */ /* 0x000fe20003f05270 */
[----:B------:R-:W-:Y:S01]  /*8c10*/  IMAD.U32 R3, RZ, RZ, UR51 ;  /* 0x00000033ff037e24 */ /* 0x000fe2000f8e00ff */
[----:B------:R-:W-:Y:S04]  /*8c20*/  UIADD3 UR4, UPT, UPT, UR51, 0x1, URZ ;  /* 0x0000000133047890 */ /* 0x000fe8000fffe0ff */
[----:B------:R-:W-:Y:S04]  /*8c30*/  UISETP.NE.AND UP0, UPT, UR4, 0x3, UPT ;  /* 0x000000030400788c */ /* 0x000fe8000bf05270 */
[----:B------:R-:W-:Y:S03]  /*8c40*/  USEL UR51, UR4, URZ, UP0 ;  /* 0x000000ff04337287 */ /* 0x000fe60008000000 */
[----:B------:R-:W-:Y:S05]  /*8c50*/  @P0 LEA R3, R3, UR49, 0x3 ;  /* 0x0000003103030c11 */ /* 0x000fea000f8e18ff */
[----:B------:R-:W-:Y:S05]  /*8c60*/  @P0 VIADD R3, R3, 0x158 ;  /* 0x0000015803030836 */ /* 0x000fea0000000000 */
[----:B--2---:R-:W-:Y:S04]  /*8c70*/  @P0 PRMT R2, R2, 0x654, R3 ;  /* 0x0000065402020816 */ /* 0x004fe80000000003 */
[----:B------:R2:W-:Y:S03]  /*8c80*/  @P0 SYNCS.ARRIVE.TRANS64.RED.A1T0 RZ, [R2+URZ], RZ ;  /* 0x000000ff02ff09a7 */ /* 0x0005e600081004ff */
.L_x_137:
[----:B------:R-:W-:Y:S01]  /*8c90*/  R2UR UR6, R110 ;  /* 0x000000006e0672ca */ /* 0x000fe200000e0000 */
[----:B------:R-:W-:Y:S01]  /*8ca0*/  UIADD3 UR54, UPT, UPT, UR54, 0x2, URZ ;  /* 0x0000000236367890 */ /* 0x000fe2000fffe0ff */
[----:B------:R-:W-:Y:S02]  /*8cb0*/  R2UR UR5, R93 ;  /* 0x000000005d0572ca */ /* 0x000fe400000e0000 */
[----:B------:R-:W-:Y:S02]  /*8cc0*/  R2UR UR4, R94 ;  /* 0x000000005e0472ca */ /* 0x000fe400000e0000 */
[----:B------:R-:W-:Y:S02]  /*8cd0*/  R2UR UR53, R104 ;  /* 0x00000000683572ca */ /* 0x000fe400000e0000 */
[----:B------:R-:W-:Y:S02]  /*8ce0*/  ISETP.NE.AND P0, PT, R0, 0x2, PT ;  /* 0x000000020000780c */ /* 0x000fe40003f05270 */
[----:B------:R-:W-:Y:S02]  /*8cf0*/  LOP3.LUT R84, R84, 0x1, RZ, 0x3c, !PT ;  /* 0x0000000154547812 */ /* 0x000fe400078e3cff */
[----:B--2---:R-:W-:Y:S01]  /*8d00*/  SEL R2, RZ, 0x1, P0 ;  /* 0x00000001ff027807 */ /* 0x004fe20000000000 */
[----:B------:R-:W-:Y:S01]  /*8d10*/  UISETP.NE.AND UP0, UPT, UR6, URZ, UPT ;  /* 0x000000ff0600728c */ /* 0x000fe2000bf05270 */
[----:B------:R-:W-:Y:S01]  /*8d20*/  SEL R36, R0, RZ, P0 ;  /* 0x000000ff00247207 */ /* 0x000fe20000000000 */
[----:B------:R-:W-:Y:S01]  /*8d30*/  UIADD3 UR28, UPT, UPT, UR36, UR5, URZ ;  /* 0x00000005241c7290 */ /* 0x000fe2000fffe0ff */
[----:B------:R-:W-:Y:S01]  /*8d40*/  LOP3.LUT R85, R85, R2, RZ, 0x3c, !PT ;  /* 0x0000000255557212 */ /* 0x000fe200078e3cff */
[----:B------:R-:W-:Y:S05]  /*8d50*/  UIADD3 UR52, UPT, UPT, UR37, UR4, URZ ;  /* 0x0000000425347290 */ /* 0x000fea000fffe0ff */
[----:B------:R-:W-:Y:S07]  /*8d60*/  BRA.U UP0, `(.L_x_138) ;  /* 0xffffffd500387547 */ /* 0x000fee000b83ffff */
[----:B------:R-:W-:-:S13]  /*8d70*/  R2UR UR4, R95 ;  /* 0x000000005f0472ca */ /* 0x000fda00000e0000 */
[----:B------:R-:W-:-:S09]  /*8d80*/  UISETP.NE.AND UP0, UPT, UR4, URZ, UPT ;  /* 0x000000ff0400728c */ /* 0x000fd2000bf05270 */
[----:B------:R-:W-:Y:S05]  /*8d90*/  BRA.U !UP0, `(.L_x_139) ;  /* 0x0000000108487547 */ /* 0x000fea000b800000 */
[----:B------:R-:W2:Y:S02]  /*8da0*/  LDCU.64 UR4, c[0x0][0x890] ;  /* 0x00011200ff0477ac */ /* 0x000ea40008000a00 */
[----:B--2---:R-:W-:-:S04]  /*8db0*/  UISETP.NE.U32.AND UP0, UPT, UR4, URZ, UPT ;  /* 0x000000ff0400728c */ /* 0x004fc8000bf05070 */
[----:B------:R-:W-:-:S09]  /*8dc0*/  UISETP.NE.AND.EX UP0, UPT, UR5, URZ, UPT, UP0 ;  /* 0x000000ff0500728c */ /* 0x000fd2000bf05300 */
[----:B------:R-:W-:Y:S05]  /*8dd0*/  BRA.U UP0, `(.L_x_140) ;  /* 0x00000001000c7547 */ /* 0x000fea000b800000 */
[----:B------:R-:W-:-:S13]  /*8de0*/  FSETP.NEU.AND P0, PT, R41, RZ, PT ;  /* 0x000000ff2900720b */ /* 0x000fda0003f0d000 */
[----:B------:R-:W-:Y:S05]  /*8df0*/  @!P0 EXIT ;  /* 0x000000000000894d */ /* 0x000fea0003800000 */
[----:B------:R-:W-:Y:S05]  /*8e00*/  BRA `(.L_x_139) ;  /* 0x00000000002c7947 */ /* 0x000fea0003800000 */
.L_x_140:
[----:B------:R-:W-:Y:S01]  /*8e10*/  ISETP.NE.AND P0, PT, R109, RZ, PT ;  /* 0x000000ff6d00720c */ /* 0x000fe20003f05270 */
[----:B------:R-:W-:-:S12]  /*8e20*/  BSSY.RECONVERGENT B0, `(.L_x_139) ;  /* 0x0000009000007945 */ /* 0x000fd80003800200 */
[----:B------:R-:W-:Y:S05]  /*8e30*/  @P0 BRA `(.L_x_141) ;  /* 0x0000000000140947 */ /* 0x000fea0003800000 */
[----:B------:R-:W2:Y:S02]  /*8e40*/  LDCU.64 UR4, c[0x0][0x888] ;  /* 0x00011100ff0477ac */ /* 0x000ea40008000a00 */
[----:B--2---:R-:W-:-:S04]  /*8e50*/  ISETP.NE.U32.AND P0, PT, RZ, UR4, PT ;  /* 0x00000004ff007c0c */ /* 0x004fc8000bf05070 */
[----:B------:R-:W-:-:S13]  /*8e60*/  ISETP.NE.AND.EX P0, PT, RZ, UR5, PT, P0 ;  /* 0x00000005ff007c0c */ /* 0x000fda000bf05300 */
[----:B------:R-:W-:Y:S05]  /*8e70*/  @!P0 EXIT ;  /* 0x000000000000894d */ /* 0x000fea0003800000 */
[----:B------:R-:W-:Y:S05]  /*8e80*/  BRA `(.L_x_142) ;  /* 0x0000000000087947 */ /* 0x000fea0003800000 */
.L_x_141:
[----:B------:R-:W-:-:S13]  /*8e90*/  FSETP.NEU.AND P0, PT, R41, RZ, PT ;  /* 0x000000ff2900720b */ /* 0x000fda0003f0d000 */
[----:B------:R-:W-:Y:S05]  /*8ea0*/  @!P0 EXIT ;  /* 0x000000000000894d */ /* 0x000fea0003800000 */
.L_x_142:
[----:B------:R-:W-:Y:S05]  /*8eb0*/  BSYNC.RECONVERGENT B0 ;  /* 0x0000000000007941 */ /* 0x000fea0003800200 */
.L_x_139:
[----:B------:R-:W2:Y:S01]  /*8ec0*/  S2UR UR5, SR_CgaCtaId ;  /* 0x00000000000579c3 */ /* 0x000ea20000008800 */
[----:B------:R-:W-:Y:S01]  /*8ed0*/  ULEA UR4, UR51, UR49, 0x3 ;  /* 0x0000003133047291 */ /* 0x000fe2000f8e18ff */
[----:B------:R-:W-:-:S04]  /*8ee0*/  DEPBAR.LE SB0, 0x0 ;  /* 0x000080000000791a */ /* 0x000fc80000000000 */
[----:B------:R-:W-:-:S04]  /*8ef0*/  UIADD3 UR4, UPT, UPT, UR4, 0x158, URZ ;  /* 0x0000015804047890 */ /* 0x000fc8000fffe0ff */
[----:B--2---:R-:W-:-:S09]  /*8f00*/  UPRMT UR4, UR5, 0x654, UR4 ;  /* 0x0000065405047896 */ /* 0x004fd20008000004 */
[----:B------:R-:W-:Y:S01]  /*8f10*/  SYNCS.ARRIVE.TRANS64.RED.A1T0 RZ, [UR4], RZ ;  /* 0x000000ffffff79a7 */ /* 0x000fe20008100404 */
[----:B------:R-:W-:Y:S05]  /*8f20*/  EXIT ;  /* 0x000000000000794d */ /* 0x000fea0003800000 */
.L_x_25:
[----:B------:R-:W-:Y:S07]  /*8f30*/  MOV R0, UR9 ;  /* 0x0000000900007c02 */ /* 0x000fee0008000f00 */
.L_x_143:
[----:B-1----:R1:W2:Y:S02]  /*8f40*/  SYNCS.PHASECHK.TRANS64.TRYWAIT P0, [R0+URZ+0xa0], R5 ;  /* 0x0000a005000075a7 */ /* 0x0022a400080011ff */
[----:B--2---:R-:W-:Y:S05]  /*8f50*/  @!P0 NANOSLEEP.SYNCS 0x989680 ;  /* 0x009896800000895d */ /* 0x004fea0003900000 */
[----:B------:R-:W2:Y:S02]  /*8f60*/  @!P0 SYNCS.PHASECHK.TRANS64 P0, [R0+URZ+0xa0], R5 ;  /* 0x0000a005000085a7 */ /* 0x000ea400080010ff */
[----:B--2---:R-:W-:Y:S05]  /*8f70*/  @!P0 BRA `(.L_x_143) ;  /* 0xfffffffc00f08947 */ /* 0x004fea000383ffff */
[----:B------:R-:W-:Y:S05]  /*8f80*/  BRA `(.L_x_24) ;  /* 0xffffff8c00607947 */ /* 0x000fea000383ffff */
.L_x_32:
[----:B------:R-:W-:Y:S07]  /*8f90*/  MOV R0, UR9 ;  /* 0x0000000900007c02 */ /* 0x000fee0008000f00 */
.L_x_144:
[----:B-1----:R1:W2:Y:S02]  /*8fa0*/  SYNCS.PHASECHK.TRANS64.TRYWAIT P0, [R0+URZ+0xa0], R5 ;  /* 0x0000a005000075a7 */ /* 0x0022a400080011ff */
[----:B--2---:R-:W-:Y:S05]  /*8fb0*/  @!P0 NANOSLEEP.SYNCS 0x989680 ;  /* 0x009896800000895d */ /* 0x004fea0003900000 */
[----:B------:R-:W2:Y:S02]  /*8fc0*/  @!P0 SYNCS.PHASECHK.TRANS64 P0, [R0+URZ+0xa0], R5 ;  /* 0x0000a005000085a7 */ /* 0x000ea400080010ff */
[----:B--2---:R-:W-:Y:S05]  /*8fd0*/  @!P0 BRA `(.L_x_144) ;  /* 0xfffffffc00f08947 */ /* 0x004fea000383ffff */
[----:B------:R-:W-:Y:S05]  /*8fe0*/  BRA `(.L_x_31) ;  /* 0xffffff9000bc7947 */ /* 0x000fea000383ffff */
.L_x_37:
[----:B------:R-:W-:-:S07]  /*8ff0*/  MOV R0, UR25 ;  /* 0x0000001900007c02 */ /* 0x000fce0008000f00 */
.L_x_145:
[----:B-1----:R1:W2:Y:S02]  /*9000*/  SYNCS.PHASECHK.TRANS64.TRYWAIT P0, [R0+URZ+0x180], R3 ;  /* 0x00018003000075a7 */ /* 0x0022a400080011ff */
[----:B--2---:R-:W-:Y:S05]  /*9010*/  @!P0 NANOSLEEP.SYNCS 0x989680 ;  /* 0x009896800000895d */ /* 0x004fea0003900000 */
[----:B------:R-:W2:Y:S02]  /*9020*/  @!P0 SYNCS.PHASECHK.TRANS64 P0, [R0+URZ+0x180], R3 ;  /* 0x00018003000085a7 */ /* 0x000ea400080010ff */
[----:B--2---:R-:W-:Y:S05]  /*9030*/  @!P0 BRA `(.L_x_145) ;  /* 0xfffffffc00f08947 */ /* 0x004fea000383ffff */
[----:B------:R-:W-:Y:S05]  /*9040*/  BRA `(.L_x_146) ;  /* 0xffffff9400887947 */ /* 0x000fea000383ffff */
.L_x_41:
[----:B------:R-:W-:-:S07]  /*9050*/  MOV R0, UR4 ;  /* 0x0000000400007c02 */ /* 0x000fce0008000f00 */
.L_x_147:
[----:B-1----:R1:W2:Y:S02]  /*9060*/  SYNCS.PHASECHK.TRANS64.TRYWAIT P0, [R0+URZ], R3 ;  /* 0x00000003000075a7 */ /* 0x0022a400080011ff */
[----:B--2---:R-:W-:Y:S05]  /*9070*/  @!P0 NANOSLEEP.SYNCS 0x989680 ;  /* 0x009896800000895d */ /* 0x004fea0003900000 */
[----:B------:R-:W2:Y:S02]  /*9080*/  @!P0 SYNCS.PHASECHK.TRANS64 P0, [R0+URZ], R3 ;  /* 0x00000003000085a7 */ /* 0x000ea400080010ff */
[----:B--2---:R-:W-:Y:S05]  /*9090*/  @!P0 BRA `(.L_x_147) ;  /* 0xfffffffc00f08947 */ /* 0x004fea000383ffff */
[----:B------:R-:W-:Y:S05]  /*90a0*/  BRA `(.L_x_148) ;  /* 0xffffff9c00207947 */ /* 0x000fea000383ffff */
.L_x_42:
[----:B------:R-:W-:-:S07]  /*90b0*/  MOV R0, UR5 ;  /* 0x0000000500007c02 */ /* 0x000fce0008000f00 */
.L_x_149:
[----:B-1----:R1:W2:Y:S02]  /*90c0*/  SYNCS.PHASECHK.TRANS64.TRYWAIT P0, [R0+URZ], R3 ;  /* 0x00000003000075a7 */ /* 0x0022a400080011ff */
[----:B--2---:R-:W-:Y:S05]  /*90d0*/  @!P0 NANOSLEEP.SYNCS 0x989680 ;  /* 0x009896800000895d */ /* 0x004fea0003900000 */
[----:B------:R-:W2:Y:S02]  /*90e0*/  @!P0 SYNCS.PHASECHK.TRANS64 P0, [R0+URZ], R3 ;  /* 0x00000003000085a7 */ /* 0x000ea400080010ff */
[----:B--2---:R-:W-:Y:S05]  /*90f0*/  @!P0 BRA `(.L_x_149) ;  /* 0xfffffffc00f08947 */ /* 0x004fea000383ffff */
[----:B------:R-:W-:Y:S05]  /*9100*/  BRA `(.L_x_150) ;  /* 0xffffff9c00307947 */ /* 0x000fea000383ffff */
.L_x_43:
[----:B------:R-:W-:-:S07]  /*9110*/  MOV R0, UR5 ;  /* 0x0000000500007c02 */ /* 0x000fce0008000f00 */
.L_x_151:
[----:B-1----:R1:W2:Y:S02]  /*9120*/  SYNCS.PHASECHK.TRANS64.TRYWAIT P0, [R0+URZ], R3 ;  /* 0x00000003000075a7 */ /* 0x0022a400080011ff */
[----:B--2---:R-:W-:Y:S05]  /*9130*/  @!P0 NANOSLEEP.SYNCS 0x989680 ;  /* 0x009896800000895d */ /* 0x004fea0003900000 */
[----:B------:R-:W2:Y:S02]  /*9140*/  @!P0 SYNCS.PHASECHK.TRANS64 P0, [R0+URZ], R3 ;  /* 0x00000003000085a7 */ /* 0x000ea400080010ff */
[----:B--2---:R-:W-:Y:S05]  /*9150*/  @!P0 BRA `(.L_x_151) ;  /* 0xfffffffc00f08947 */ /* 0x004fea000383ffff */
[----:B------:R-:W-:Y:S05]  /*9160*/  BRA `(.L_x_152) ;  /* 0xffffff9c00407947 */ /* 0x000fea000383ffff */
.L_x_44:
[----:B------:R-:W-:-:S07]  /*9170*/  MOV R0, UR5 ;  /* 0x0000000500007c02 */ /* 0x000fce0008000f00 */
.L_x_153:
[----:B-1----:R1:W2:Y:S02]  /*9180*/  SYNCS.PHASECHK.TRANS64.TRYWAIT P0, [R0+URZ], R3 ;  /* 0x00000003000075a7 */ /* 0x0022a400080011ff */
[----:B--2---:R-:W-:Y:S05]  /*9190*/  @!P0 NANOSLEEP.SYNCS 0x989680 ;  /* 0x009896800000895d */ /* 0x004fea0003900000 */
[----:B------:R-:W2:Y:S02]  /*91a0*/  @!P0 SYNCS.PHASECHK.TRANS64 P0, [R0+URZ], R3 ;  /* 0x00000003000085a7 */ /* 0x000ea400080010ff */
[----:B--2---:R-:W-:Y:S05]  /*91b0*/  @!P0 BRA `(.L_x_153) ;  /* 0xfffffffc00f08947 */ /* 0x004fea000383ffff */
[----:B------:R-:W-:Y:S05]  /*91c0*/  BRA `(.L_x_154) ;  /* 0xffffff9c00507947 */ /* 0x000fea000383ffff */
.L_x_45:
[----:B------:R-:W-:-:S07]  /*91d0*/  MOV R0, UR5 ;  /* 0x0000000500007c02 */ /* 0x000fce0008000f00 */
.L_x_155:
[----:B-1----:R1:W2:Y:S02]  /*91e0*/  SYNCS.PHASECHK.TRANS64.TRYWAIT P0, [R0+URZ], R3 ;  /* 0x00000003000075a7 */ /* 0x0022a400080011ff */
[----:B--2---:R-:W-:Y:S05]  /*91f0*/  @!P0 NANOSLEEP.SYNCS 0x989680 ;  /* 0x009896800000895d */ /* 0x004fea0003900000 */
[----:B------:R-:W2:Y:S02]  /*9200*/  @!P0 SYNCS.PHASECHK.TRANS64 P0, [R0+URZ], R3 ;  /* 0x00000003000085a7 */ /* 0x000ea400080010ff */
[----:B--2---:R-:W-:Y:S05]  /*9210*/  @!P0 BRA `(.L_x_155) ;  /* 0xfffffffc00f08947 */ /* 0x004fea000383ffff */
[----:B------:R-:W-:Y:S05]  /*9220*/  BRA `(.L_x_156) ;  /* 0xffffff9c00607947 */ /* 0x000fea000383ffff */
.L_x_46:
[----:B------:R-:W-:-:S07]  /*9230*/  MOV R0, UR5 ;  /* 0x0000000500007c02 */ /* 0x000fce0008000f00 */
.L_x_157:
[----:B-1----:R1:W2:Y:S02]  /*9240*/  SYNCS.PHASECHK.TRANS64.TRYWAIT P0, [R0+URZ], R3 ;  /* 0x00000003000075a7 */ /* 0x0022a400080011ff */
[----:B--2---:R-:W-:Y:S05]  /*9250*/  @!P0 NANOSLEEP.SYNCS 0x989680 ;  /* 0x009896800000895d */ /* 0x004fea0003900000 */
[----:B------:R-:W2:Y:S02]  /*9260*/  @!P0 SYNCS.PHASECHK.TRANS64 P0, [R0+URZ], R3 ;  /* 0x00000003000085a7 */ /* 0x000ea400080010ff */
[----:B--2---:R-:W-:Y:S05]  /*9270*/  @!P0 BRA `(.L_x_157) ;  /* 0xfffffffc00f08947 */ /* 0x004fea000383ffff */
[----:B------:R-:W-:Y:S05]  /*9280*/  BRA `(.L_x_158) ;  /* 0xffffff9c00707947 */ /* 0x000fea000383ffff */
.L_x_47:
[----:B------:R-:W-:-:S07]  /*9290*/  MOV R0, UR5 ;  /* 0x0000000500007c02 */ /* 0x000fce0008000f00 */
.L_x_159:
[----:B-1----:R1:W2:Y:S02]  /*92a0*/  SYNCS.PHASECHK.TRANS64.TRYWAIT P0, [R0+URZ], R3 ;  /* 0x00000003000075a7 */ /* 0x0022a400080011ff */
[----:B--2---:R-:W-:Y:S05]  /*92b0*/  @!P0 NANOSLEEP.SYNCS 0x989680 ;  /* 0x009896800000895d */ /* 0x004fea0003900000 */
[----:B------:R-:W2:Y:S02]  /*92c0*/  @!P0 SYNCS.PHASECHK.TRANS64 P0, [R0+URZ], R3 ;  /* 0x00000003000085a7 */ /* 0x000ea400080010ff */
[----:B--2---:R-:W-:Y:S05]  /*92d0*/  @!P0 BRA `(.L_x_159) ;  /* 0xfffffffc00f08947 */ /* 0x004fea000383ffff */
[----:B------:R-:W-:Y:S05]  /*92e0*/  BRA `(.L_x_160) ;  /* 0xffffff9c00807947 */ /* 0x000fea000383ffff */
.L_x_48:
[----:B------:R-:W-:-:S07]  /*92f0*/  MOV R0, UR5 ;  /* 0x0000000500007c02 */ /* 0x000fce0008000f00 */
.L_x_161:
[----:B-1----:R1:W2:Y:S02]  /*9300*/  SYNCS.PHASECHK.TRANS64.TRYWAIT P0, [R0+URZ], R3 ;  /* 0x00000003000075a7 */ /* 0x0022a400080011ff */
[----:B--2---:R-:W-:Y:S05]  /*9310*/  @!P0 NANOSLEEP.SYNCS 0x989680 ;  /* 0x009896800000895d */ /* 0x004fea0003900000 */
[----:B------:R-:W2:Y:S02]  /*9320*/  @!P0 SYNCS.PHASECHK.TRANS64 P0, [R0+URZ], R3 ;  /* 0x00000003000085a7 */ /* 0x000ea400080010ff */
[----:B--2---:R-:W-:Y:S05]  /*9330*/  @!P0 BRA `(.L_x_161) ;  /* 0xfffffffc00f08947 */ /* 0x004fea000383ffff */
[----:B------:R-:W-:Y:S05]  /*9340*/  BRA `(.L_x_162) ;  /* 0xffffff9c00907947 */ /* 0x000fea000383ffff */
.L_x_49:
[----:B------:R-:W-:-:S07]  /*9350*/  MOV R0, UR5 ;  /* 0x0000000500007c02 */ /* 0x000fce0008000f00 */
.L_x_163:
[----:B-1----:R1:W2:Y:S02]  /*9360*/  SYNCS.PHASECHK.TRANS64.TRYWAIT P0, [R0+URZ], R3 ;  /* 0x00000003000075a7 */ /* 0x0022a400080011ff */
[----:B--2---:R-:W-:Y:S05]  /*9370*/  @!P0 NANOSLEEP.SYNCS 0x989680 ;  /* 0x009896800000895d */ /* 0x004fea0003900000 */
[----:B------:R-:W2:Y:S02]  /*9380*/  @!P0 SYNCS.PHASECHK.TRANS64 P0, [R0+URZ], R3 ;  /* 0x00000003000085a7 */ /* 0x000ea400080010ff */
[----:B--2---:R-:W-:Y:S05]  /*9390*/  @!P0 BRA `(.L_x_163) ;  /* 0xfffffffc00f08947 */ /* 0x004fea000383ffff */
[----:B------:R-:W-:Y:S05]  /*93a0*/  BRA `(.L_x_164) ;  /* 0xffffff9c00a07947 */ /* 0x000fea000383ffff */
.L_x_50:
[----:B------:R-:W-:-:S07]  /*93b0*/  MOV R0, UR5 ;  /* 0x0000000500007c02 */ /* 0x000fce0008000f00 */
.L_x_165:
[----:B-1----:R1:W2:Y:S02]  /*93c0*/  SYNCS.PHASECHK.TRANS64.TRYWAIT P0, [R0+URZ], R3 ;  /* 0x00000003000075a7 */ /* 0x0022a400080011ff */
[----:B--2---:R-:W-:Y:S05]  /*93d0*/  @!P0 NANOSLEEP.SYNCS 0x989680 ;  /* 0x009896800000895d */ /* 0x004fea0003900000 */
[----:B------:R-:W2:Y:S02]  /*93e0*/  @!P0 SYNCS.PHASECHK.TRANS64 P0, [R0+URZ], R3 ;  /* 0x00000003000085a7 */ /* 0x000ea400080010ff */
[----:B--2---:R-:W-:Y:S05]  /*93f0*/  @!P0 BRA `(.L_x_165) ;  /* 0xfffffffc00f08947 */ /* 0x004fea000383ffff */
[----:B------:R-:W-:Y:S05]  /*9400*/  BRA `(.L_x_166) ;  /* 0xffffff9c00b07947 */ /* 0x000fea000383ffff */
.L_x_51:
[----:B------:R-:W-:-:S07]  /*9410*/  MOV R0, UR5 ;  /* 0x0000000500007c02 */ /* 0x000fce0008000f00 */
.L_x_167:
[----:B-1----:R1:W2:Y:S02]  /*9420*/  SYNCS.PHASECHK.TRANS64.TRYWAIT P0, [R0+URZ], R3 ;  /* 0x00000003000075a7 */ /* 0x0022a400080011ff */
[----:B--2---:R-:W-:Y:S05]  /*9430*/  @!P0 NANOSLEEP.SYNCS 0x989680 ;  /* 0x009896800000895d */ /* 0x004fea0003900000 */
[----:B------:R-:W2:Y:S02]  /*9440*/  @!P0 SYNCS.PHASECHK.TRANS64 P0, [R0+URZ], R3 ;  /* 0x00000003000085a7 */ /* 0x000ea400080010ff */
[----:B--2---:R-:W-:Y:S05]  /*9450*/  @!P0 BRA `(.L_x_167) ;  /* 0xfffffffc00f08947 */ /* 0x004fea000383ffff */
[----:B------:R-:W-:Y:S05]  /*9460*/  BRA `(.L_x_168) ;  /* 0xffffff9c00c07947 */ /* 0x000fea000383ffff */
.L_x_52:
[----:B------:R-:W-:-:S07]  /*9470*/  MOV R0, UR5 ;  /* 0x0000000500007c02 */ /* 0x000fce0008000f00 */
.L_x_169:
[----:B-1----:R1:W2:Y:S02]  /*9480*/  SYNCS.PHASECHK.TRANS64.TRYWAIT P0, [R0+URZ], R3 ;  /* 0x00000003000075a7 */ /* 0x0022a400080011ff */
[----:B--2---:R-:W-:Y:S05]  /*9490*/  @!P0 NANOSLEEP.SYNCS 0x989680 ;  /* 0x009896800000895d */ /* 0x004fea0003900000 */
[----:B------:R-:W2:Y:S02]  /*94a0*/  @!P0 SYNCS.PHASECHK.TRANS64 P0, [R0+URZ], R3 ;  /* 0x00000003000085a7 */ /* 0x000ea400080010ff */
[----:B--2---:R-:W-:Y:S05]  /*94b0*/  @!P0 BRA `(.L_x_169) ;  /* 0xfffffffc00f08947 */ /* 0x004fea000383ffff */
[----:B------:R-:W-:Y:S05]  /*94c0*/  BRA `(.L_x_170) ;  /* 0xffffff9c00d07947 */ /* 0x000fea000383ffff */
.L_x_53:
[----:B------:R-:W-:-:S07]  /*94d0*/  MOV R0, UR5 ;  /* 0x0000000500007c02 */ /* 0x000fce0008000f00 */
.L_x_171:
[----:B-1----:R1:W2:Y:S02]  /*94e0*/  SYNCS.PHASECHK.TRANS64.TRYWAIT P0, [R0+URZ], R3 ;  /* 0x00000003000075a7 */ /* 0x0022a400080011ff */
[----:B--2---:R-:W-:Y:S05]  /*94f0*/  @!P0 NANOSLEEP.SYNCS 0x989680 ;  /* 0x009896800000895d */ /* 0x004fea0003900000 */
[----:B------:R-:W2:Y:S02]  /*9500*/  @!P0 SYNCS.PHASECHK.TRANS64 P0, [R0+URZ], R3 ;  /* 0x00000003000085a7 */ /* 0x000ea400080010ff */
[----:B--2---:R-:W-:Y:S05]  /*9510*/  @!P0 BRA `(.L_x_171) ;  /* 0xfffffffc00f08947 */ /* 0x004fea000383ffff */
[----:B------:R-:W-:Y:S05]  /*9520*/  BRA `(.L_x_172) ;  /* 0xffffff9c00e07947 */ /* 0x000fea000383ffff */
.L_x_54:
[----:B------:R-:W-:-:S07]  /*9530*/  MOV R0, UR5 ;  /* 0x0000000500007c02 */ /* 0x000fce0008000f00 */
.L_x_173:
[----:B-1----:R1:W2:Y:S02]  /*9540*/  SYNCS.PHASECHK.TRANS64.TRYWAIT P0, [R0+URZ], R3 ;  /* 0x00000003000075a7 */ /* 0x0022a400080011ff */
[----:B--2---:R-:W-:Y:S05]  /*9550*/  @!P0 NANOSLEEP.SYNCS 0x989680 ;  /* 0x009896800000895d */ /* 0x004fea0003900000 */
[----:B------:R-:W2:Y:S02]  /*9560*/  @!P0 SYNCS.PHASECHK.TRANS64 P0, [R0+URZ], R3 ;  /* 0x00000003000085a7 */ /* 0x000ea400080010ff */
[----:B--2---:R-:W-:Y:S05]  /*9570*/  @!P0 BRA `(.L_x_173) ;  /* 0xfffffffc00f08947 */ /* 0x004fea000383ffff */
[----:B------:R-:W-:Y:S05]  /*9580*/  BRA `(.L_x_174) ;  /* 0xffffff9c00f07947 */ /* 0x000fea000383ffff */
.L_x_55:
[----:B------:R-:W-:-:S07]  /*9590*/  MOV R0, UR5 ;  /* 0x0000000500007c02 */ /* 0x000fce0008000f00 */
.L_x_175:
[----:B-1----:R1:W2:Y:S02]  /*95a0*/  SYNCS.PHASECHK.TRANS64.TRYWAIT P0, [R0+URZ], R3 ;  /* 0x00000003000075a7 */ /* 0x0022a400080011ff */
[----:B--2---:R-:W-:Y:S05]  /*95b0*/  @!P0 NANOSLEEP.SYNCS 0x989680 ;  /* 0x009896800000895d */ /* 0x004fea0003900000 */
[----:B------:R-:W2:Y:S02]  /*95c0*/  @!P0 SYNCS.PHASECHK.TRANS64 P0, [R0+URZ], R3 ;  /* 0x00000003000085a7 */ /* 0x000ea400080010ff */
[----:B--2---:R-:W-:Y:S05]  /*95d0*/  @!P0 BRA `(.L_x_175) ;  /* 0xfffffffc00f08947 */ /* 0x004fea000383ffff */
[----:B------:R-:W-:Y:S05]  /*95e0*/  BRA `(.L_x_176) ;  /* 0xffffffa000007947 */ /* 0x000fea000383ffff */
.L_x_56:
[----:B------:R-:W-:-:S07]  /*95f0*/  MOV R0, UR5 ;  /* 0x0000000500007c02 */ /* 0x000fce0008000f00 */
.L_x_177:
[----:B-1----:R1:W2:Y:S02]  /*9600*/  SYNCS.PHASECHK.TRANS64.TRYWAIT P0, [R0+URZ], R3 ;  /* 0x00000003000075a7 */ /* 0x0022a400080011ff */
[----:B--2---:R-:W-:Y:S05]  /*9610*/  @!P0 NANOSLEEP.SYNCS 0x989680 ;  /* 0x009896800000895d */ /* 0x004fea0003900000 */
[----:B------:R-:W2:Y:S02]  /*9620*/  @!P0 SYNCS.PHASECHK.TRANS64 P0, [R0+URZ], R3 ;  /* 0x00000003000085a7 */ /* 0x000ea400080010ff */
[----:B--2---:R-:W-:Y:S05]  /*9630*/  @!P0 BRA `(.L_x_177) ;  /* 0xfffffffc00f08947 */ /* 0x004fea000383ffff */
[----:B------:R-:W-:Y:S05]  /*9640*/  BRA `(.L_x_178) ;  /* 0xffffffa000107947 */ /* 0x000fea000383ffff */
.L_x_57:
[----:B------:R-:W-:-:S07]  /*9650*/  MOV R0, UR5 ;  /* 0x0000000500007c02 */ /* 0x000fce0008000f00 */
.L_x_179:
[----:B-1----:R1:W2:Y:S02]  /*9660*/  SYNCS.PHASECHK.TRANS64.TRYWAIT P0, [R0+URZ], R3 ;  /* 0x00000003000075a7 */ /* 0x0022a400080011ff */
[----:B--2---:R-:W-:Y:S05]  /*9670*/  @!P0 NANOSLEEP.SYNCS 0x989680 ;  /* 0x009896800000895d */ /* 0x004fea0003900000 */
[----:B------:R-:W2:Y:S02]  /*9680*/  @!P0 SYNCS.PHASECHK.TRANS64 P0, [R0+URZ], R3 ;  /* 0x00000003000085a7 */ /* 0x000ea400080010ff */
[----:B--2---:R-:W-:Y:S05]  /*9690*/  @!P0 BRA `(.L_x_179) ;  /* 0xfffffffc00f08947 */ /* 0x004fea000383ffff */
[----:B------:R-:W-:Y:S05]  /*96a0*/  BRA `(.L_x_180) ;  /* 0xffffffa000207947 */ /* 0x000fea000383ffff */
.L_x_58:
[----:B------:R-:W-:-:S07]  /*96b0*/  MOV R0, UR5 ;  /* 0x0000000500007c02 */ /* 0x000fce0008000f00 */
.L_x_181:
[----:B-1----:R1:W2:Y:S02]  /*96c0*/  SYNCS.PHASECHK.TRANS64.TRYWAIT P0, [R0+URZ], R3 ;  /* 0x00000003000075a7 */ /* 0x0022a400080011ff */
[----:B--2---:R-:W-:Y:S05]  /*96d0*/  @!P0 NANOSLEEP.SYNCS 0x989680 ;  /* 0x009896800000895d */ /* 0x004fea0003900000 */
[----:B------:R-:W2:Y:S02]  /*96e0*/  @!P0 SYNCS.PHASECHK.TRANS64 P0, [R0+URZ], R3 ;  /* 0x00000003000085a7 */ /* 0x000ea400080010ff */
[----:B--2---:R-:W-:Y:S05]  /*96f0*/  @!P0 BRA `(.L_x_181) ;  /* 0xfffffffc00f08947 */ /* 0x004fea000383ffff */
[----:B------:R-:W-:Y:S05]  /*9700*/  BRA `(.L_x_182) ;  /* 0xffffffa000307947 */ /* 0x000fea000383ffff */
.L_x_59:
[----:B------:R-:W-:-:S07]  /*9710*/  MOV R0, UR5 ;  /* 0x0000000500007c02 */ /* 0x000fce0008000f00 */
.L_x_183:
[----:B-1----:R1:W2:Y:S02]  /*9720*/  SYNCS.PHASECHK.TRANS64.TRYWAIT P0, [R0+URZ], R3 ;  /* 0x00000003000075a7 */ /* 0x0022a400080011ff */
[----:B--2---:R-:W-:Y:S05]  /*9730*/  @!P0 NANOSLEEP.SYNCS 0x989680 ;  /* 0x009896800000895d */ /* 0x004fea0003900000 */
[----:B------:R-:W2:Y:S02]  /*9740*/  @!P0 SYNCS.PHASECHK.TRANS64 P0, [R0+URZ], R3 ;  /* 0x00000003000085a7 */ /* 0x000ea400080010ff */
[----:B--2---:R-:W-:Y:S05]  /*9750*/  @!P0 BRA `(.L_x_183) ;  /* 0xfffffffc00f08947 */ /* 0x004fea000383ffff */
[----:B------:R-:W-:Y:S05]  /*9760*/  BRA `(.L_x_184) ;  /* 0xffffffa000407947 */ /* 0x000fea000383ffff */
.L_x_62:
[----:B------:R-:W-:-:S07]  /*9770*/  MOV R4, UR4 ;  /* 0x0000000400047c02 */ /* 0x000fce0008000f00 */
.L_x_185:
[----:B--2---:R2:W3:Y:S02]  /*9780*/  SYNCS.PHASECHK.TRANS64.TRYWAIT P1, [R4+URZ+0x188], R7 ;  /* 0x00018807040075a7 */ /* 0x0044e400080211ff */
[----:B---3--:R-:W-:Y:S05]  /*9790*/  @!P1 NANOSLEEP.SYNCS 0x989680 ;  /* 0x009896800000995d */ /* 0x008fea0003900000 */
[----:B------:R-:W3:Y:S02]  /*97a0*/  @!P1 SYNCS.PHASECHK.TRANS64 P1, [R4+URZ+0x188], R7 ;  /* 0x00018807040095a7 */ /* 0x000ee400080210ff */
[----:B---3--:R-:W-:Y:S05]  /*97b0*/  @!P1 BRA `(.L_x_185) ;  /* 0xfffffffc00f09947 */ /* 0x008fea000383ffff */
[----:B------:R-:W-:Y:S05]  /*97c0*/  BRA `(.L_x_186) ;  /* 0xffffffa000b07947 */ /* 0x000fea000383ffff */
.L_x_63:
[----:B--2---:R-:W-:-:S07]  /*97d0*/  MOV R4, UR4 ;  /* 0x0000000400047c02 */ /* 0x004fce0008000f00 */
.L_x_187:
[----:B--2---:R2:W3:Y:S02]  /*97e0*/  SYNCS.PHASECHK.TRANS64.TRYWAIT P1, [R4+URZ+0x180], R5 ;  /* 0x00018005040075a7 */ /* 0x0044e400080211ff */
[----:B---3--:R-:W-:Y:S05]  /*97f0*/  @!P1 NANOSLEEP.SYNCS 0x989680 ;  /* 0x009896800000995d */ /* 0x008fea0003900000 */
[----:B------:R-:W3:Y:S02]  /*9800*/  @!P1 SYNCS.PHASECHK.TRANS64 P1, [R4+URZ+0x180], R5 ;  /* 0x00018005040095a7 */ /* 0x000ee400080210ff */
[----:B---3--:R-:W-:Y:S05]  /*9810*/  @!P1 BRA `(.L_x_187) ;  /* 0xfffffffc00f09947 */ /* 0x008fea000383ffff */
[----:B------:R-:W-:Y:S05]  /*9820*/  BRA `(.L_x_188) ;  /* 0xffffffa000b87947 */ /* 0x000fea000383ffff */
.L_x_73:
[----:B--2---:R-:W-:-:S04]  /*9830*/  MOV R5, UR5 ;  /* 0x0000000500057c02 */ /* 0x004fc80008000f00 */
[----:B------:R2:W3:Y:S03]  /*9840*/  SYNCS.PHASECHK.TRANS64.TRYWAIT P0, [R5+URZ+0x8], R6 ;  /* 0x00000806050075a7 */ /* 0x0004e600080011ff */
[----:B---3--:R-:W-:Y:S05]  /*9850*/  @!P0 NANOSLEEP.SYNCS 0x989680 ;  /* 0x009896800000895d */ /* 0x008fea0003900000 */
[----:B------:R-:W3:Y:S02]  /*9860*/  @!P0 SYNCS.PHASECHK.TRANS64 P0, [R5+URZ+0x8], R6 ;  /* 0x00000806050085a7 */ /* 0x000ee400080010ff */
[----:B---3--:R-:W-:Y:S05]  /*9870*/  @!P0 BRA `(.L_x_73) ;  /* 0xfffffffc00ec8947 */ /* 0x008fea000383ffff */
[----:B------:R-:W-:Y:S05]  /*9880*/  BRA `(.L_x_72) ;  /* 0xffffffa400847947 */ /* 0x000fea000383ffff */
.L_x_75:
[----:B------:R-:W-:Y:S01]  /*9890*/  BSSY B0, `(.L_x_189) ;  /* 0x0000006000007945 */ /* 0x000fe20003800000 */
[----:B------:R-:W-:-:S07]  /*98a0*/  MOV R15, 0xffffffff ;  /* 0xffffffff000f7802 */ /* 0x000fce0000000f00 */
[----:B-12--5:R-:W-:Y:S05]  /*98b0*/  WARPSYNC.COLLECTIVE R15, `(.L_x_190) ;  /* 0x000000000f0c7348 */ /* 0x026fea0003c00000 */
[----:B------:R-:W-:Y:S02]  /*98c0*/  ELECT P6, UR79, PT ;  /* 0x00000000004f782f */ /* 0x000fe400038c0000 */
[----:B------:R-:W-:Y:S01]  /*98d0*/  MOV R14, UR79 ;  /* 0x0000004f000e7c02 */ /* 0x000fe20008000f00 */
[----:B-12--5:R-:W-:Y:S10]  /*98e0*/  ENDCOLLECTIVE ;  /* 0x000000000000791b */ /* 0x026ff40003800000 */
.L_x_190:
[----:B------:R-:W-:Y:S05]  /*98f0*/  BSYNC B0 ;  /* 0x0000000000007941 */ /* 0x000fea0003800000 */
.L_x_189:
[----:B------:R-:W-:Y:S05]  /*9900*/  BRA `(.L_x_191) ;  /* 0xffffffa400b47947 */ /* 0x000fea000383ffff */
.L_x_77:
[----:B--2---:R-:W-:-:S04]  /*9910*/  MOV R3, UR5 ;  /* 0x0000000500037c02 */ /* 0x004fc80008000f00 */
[----:B------:R2:W3:Y:S03]  /*9920*/  SYNCS.PHASECHK.TRANS64.TRYWAIT P0, [R3+URZ+0x8], R4 ;  /* 0x00000804030075a7 */ /* 0x0004e600080011ff */
[----:B---3--:R-:W-:Y:S05]  /*9930*/  @!P0 NANOSLEEP.SYNCS 0x989680 ;  /* 0x009896800000895d */ /* 0x008fea0003900000 */
[----:B------:R-:W3:Y:S02]  /*9940*/  @!P0 SYNCS.PHASECHK.TRANS64 P0, [R3+URZ+0x8], R4 ;  /* 0x00000804030085a7 */ /* 0x000ee400080010ff */
[----:B---3--:R-:W-:Y:S05]  /*9950*/  @!P0 BRA `(.L_x_77) ;  /* 0xfffffffc00ec8947 */ /* 0x008fea000383ffff */
[----:B------:R-:W-:Y:S05]  /*9960*/  BRA `(.L_x_76) ;  /* 0xffffffa400b87947 */ /* 0x000fea000383ffff */
.L_x_78:
[----:B------:R-:W-:-:S07]  /*9970*/  MOV R4, UR17 ;  /* 0x0000001100047c02 */ /* 0x000fce0008000f00 */
.L_x_192:
[----:B-1----:R1:W2:Y:S02]  /*9980*/  SYNCS.PHASECHK.TRANS64.TRYWAIT P0, [R4+URZ+0x180], R5 ;  /* 0x00018005040075a7 */ /* 0x0022a400080011ff */
[----:B--2---:R-:W-:Y:S05]  /*9990*/  @!P0 NANOSLEEP.SYNCS 0x989680 ;  /* 0x009896800000895d */ /* 0x004fea0003900000 */
[----:B------:R-:W2:Y:S02]  /*99a0*/  @!P0 SYNCS.PHASECHK.TRANS64 P0, [R4+URZ+0x180], R5 ;  /* 0x00018005040085a7 */ /* 0x000ea400080010ff */
[----:B--2---:R-:W-:Y:S05]  /*99b0*/  @!P0 BRA `(.L_x_192) ;  /* 0xfffffffc00f08947 */ /* 0x004fea000383ffff */
[----:B------:R-:W-:Y:S05]  /*99c0*/  BRA `(.L_x_193) ;  /* 0xffffffa800a47947 */ /* 0x000fea000383ffff */
.L_x_80:
[----:B------:R-:W-:-:S07]  /*99d0*/  MOV R4, UR22 ;  /* 0x0000001600047c02 */ /* 0x000fce0008000f00 */
.L_x_194:
[----:B-1----:R1:W2:Y:S02]  /*99e0*/  SYNCS.PHASECHK.TRANS64.TRYWAIT P0, [R4+URZ+0x1a0], R5 ;  /* 0x0001a005040075a7 */ /* 0x0022a400080011ff */
[----:B--2---:R-:W-:Y:S05]  /*99f0*/  @!P0 NANOSLEEP.SYNCS 0x989680 ;  /* 0x009896800000895d */ /* 0x004fea0003900000 */
[----:B------:R-:W2:Y:S02]  /*9a00*/  @!P0 SYNCS.PHASECHK.TRANS64 P0, [R4+URZ+0x1a0], R5 ;  /* 0x0001a005040085a7 */ /* 0x000ea400080010ff */
[----:B--2---:R-:W-:Y:S05]  /*9a10*/  @!P0 BRA `(.L_x_194) ;  /* 0xfffffffc00f08947 */ /* 0x004fea000383ffff */
[----:B------:R-:W-:Y:S05]  /*9a20*/  BRA `(.L_x_79) ;  /* 0xffffffa800c47947 */ /* 0x000fea000383ffff */
.L_x_84:
[----:B-1----:R-:W-:Y:S07]  /*9a30*/  MOV R4, UR10 ;  /* 0x0000000a00047c02 */ /* 0x002fee0008000f00 */
.L_x_195:
[----:B-1----:R1:W2:Y:S02]  /*9a40*/  SYNCS.PHASECHK.TRANS64.TRYWAIT P0, [R4+URZ], R7 ;  /* 0x00000007040075a7 */ /* 0x0022a400080011ff */
[----:B--2---:R-:W-:Y:S05]  /*9a50*/  @!P0 NANOSLEEP.SYNCS 0x989680 ;  /* 0x009896800000895d */ /* 0x004fea0003900000 */
[----:B------:R-:W2:Y:S02]  /*9a60*/  @!P0 SYNCS.PHASECHK.TRANS64 P0, [R4+URZ], R7 ;  /* 0x00000007040085a7 */ /* 0x000ea400080010ff */
[----:B--2---:R-:W-:Y:S05]  /*9a70*/  @!P0 BRA `(.L_x_195) ;  /* 0xfffffffc00f08947 */ /* 0x004fea000383ffff */
[----:B------:R-:W-:Y:S05]  /*9a80*/  BRA `(.L_x_83) ;  /* 0xffffffa800e87947 */ /* 0x000fea000383ffff */
.L_x_88:
[----:B--2---:R-:W-:-:S07]  /*9a90*/  MOV R0, UR4 ;  /* 0x0000000400007c02 */ /* 0x004fce0008000f00 */
.L_x_196:
[----:B-1----:R1:W2:Y:S02]  /*9aa0*/  SYNCS.PHASECHK.TRANS64.TRYWAIT P0, [R0+URZ], R5 ;  /* 0x00000005000075a7 */ /* 0x0022a400080011ff */
[----:B--2---:R-:W-:Y:S05]  /*9ab0*/  @!P0 NANOSLEEP.SYNCS 0x989680 ;  /* 0x009896800000895d */ /* 0x004fea0003900000 */
[----:B------:R-:W2:Y:S02]  /*9ac0*/  @!P0 SYNCS.PHASECHK.TRANS64 P0, [R0+URZ], R5 ;  /* 0x00000005000085a7 */ /* 0x000ea400080010ff */
[----:B--2---:R-:W-:Y:S05]  /*9ad0*/  @!P0 BRA `(.L_x_196) ;  /* 0xfffffffc00f08947 */ /* 0x004fea000383ffff */
[----:B------:R-:W-:Y:S05]  /*9ae0*/  BRA `(.L_x_197) ;  /* 0xffffffac00c07947 */ /* 0x000fea000383ffff */
.L_x_91:
[----:B------:R-:W-:-:S07]  /*9af0*/  MOV R0, UR17 ;  /* 0x0000001100007c02 */ /* 0x000fce0008000f00 */
.L_x_198:
[----:B-1----:R1:W2:Y:S02]  /*9b00*/  SYNCS.PHASECHK.TRANS64.TRYWAIT P1, [R0+URZ+0x1b0], R5 ;  /* 0x0001b005000075a7 */ /* 0x0022a400080211ff */
[----:B--2---:R-:W-:Y:S05]  /*9b10*/  @!P1 NANOSLEEP.SYNCS 0x989680 ;  /* 0x009896800000995d */ /* 0x004fea0003900000 */
[----:B------:R-:W2:Y:S02]  /*9b20*/  @!P1 SYNCS.PHASECHK.TRANS64 P1, [R0+URZ+0x1b0], R5 ;  /* 0x0001b005000095a7 */ /* 0x000ea400080210ff */
[----:B--2---:R-:W-:Y:S05]  /*9b30*/  @!P1 BRA `(.L_x_198) ;  /* 0xfffffffc00f09947 */ /* 0x004fea000383ffff */
[----:B------:R-:W-:Y:S05]  /*9b40*/  BRA `(.L_x_199) ;  /* 0xffffffb0000c7947 */ /* 0x000fea000383ffff */
.L_x_96:
[----:B------:R-:W-:Y:S07]  /*9b50*/  MOV R0, UR24 ;  /* 0x0000001800007c02 */ /* 0x000fee0008000f00 */
.L_x_200:
[----:B--2---:R2:W4:Y:S02]  /*9b60*/  SYNCS.PHASECHK.TRANS64.TRYWAIT P0, [R0+URZ+0x180], R5 ;  /* 0x00018005000075a7 */ /* 0x00452400080011ff */
[----:B----4-:R-:W-:Y:S05]  /*9b70*/  @!P0 NANOSLEEP.SYNCS 0x989680 ;  /* 0x009896800000895d */ /* 0x010fea0003900000 */
[----:B------:R-:W4:Y:S02]  /*9b80*/  @!P0 SYNCS.PHASECHK.TRANS64 P0, [R0+URZ+0x180], R5 ;  /* 0x00018005000085a7 */ /* 0x000f2400080010ff */
[----:B----4-:R-:W-:Y:S05]  /*9b90*/  @!P0 BRA `(.L_x_200) ;  /* 0xfffffffc00f08947 */ /* 0x010fea000383ffff */
[----:B------:R-:W-:Y:S05]  /*9ba0*/  BRA `(.L_x_201) ;  /* 0xffffffb400447947 */ /* 0x000fea000383ffff */
.L_x_99:
[----:B------:R-:W-:Y:S07]  /*9bb0*/  MOV R0, UR24 ;  /* 0x0000001800007c02 */ /* 0x000fee0008000f00 */
.L_x_202:
[----:B--2---:R2:W4:Y:S02]  /*9bc0*/  SYNCS.PHASECHK.TRANS64.TRYWAIT P2, [R0+URZ+0x178], R13 ;  /* 0x0001780d000075a7 */ /* 0x00452400080411ff */
[----:B----4-:R-:W-:Y:S05]  /*9bd0*/  @!P2 NANOSLEEP.SYNCS 0x989680 ;  /* 0x009896800000a95d */ /* 0x010fea0003900000 */
[----:B------:R-:W4:Y:S02]  /*9be0*/  @!P2 SYNCS.PHASECHK.TRANS64 P2, [R0+URZ+0x178], R13 ;  /* 0x0001780d0000a5a7 */ /* 0x000f2400080410ff */
[----:B----4-:R-:W-:Y:S05]  /*9bf0*/  @!P2 BRA `(.L_x_202) ;  /* 0xfffffffc00f0a947 */ /* 0x010fea000383ffff */
[----:B------:R-:W-:Y:S05]  /*9c00*/  BRA `(.L_x_98) ;  /* 0xffffffb800a47947 */ /* 0x000fea000383ffff */
.L_x_102:
[----:B------:R-:W-:Y:S07]  /*9c10*/  MOV R0, UR4 ;  /* 0x0000000400007c02 */ /* 0x000fee0008000f00 */
.L_x_203:
[----:B--2---:R2:W3:Y:S02]  /*9c20*/  SYNCS.PHASECHK.TRANS64.TRYWAIT P1, [R0+URZ+0x158], R13 ;  /* 0x0001580d000075a7 */ /* 0x0044e400080211ff */
[----:B---3--:R-:W-:Y:S05]  /*9c30*/  @!P1 NANOSLEEP.SYNCS 0x989680 ;  /* 0x009896800000995d */ /* 0x008fea0003900000 */
[----:B------:R-:W3:Y:S02]  /*9c40*/  @!P1 SYNCS.PHASECHK.TRANS64 P1, [R0+URZ+0x158], R13 ;  /* 0x0001580d000095a7 */ /* 0x000ee400080210ff */
[----:B---3--:R-:W-:Y:S05]  /*9c50*/  @!P1 BRA `(.L_x_203) ;  /* 0xfffffffc00f09947 */ /* 0x008fea000383ffff */
[----:B------:R-:W-:Y:S05]  /*9c60*/  BRA `(.L_x_204) ;  /* 0xffffffbc003c7947 */ /* 0x000fea000383ffff */
.L_x_103:
[----:B------:R-:W-:Y:S07]  /*9c70*/  MOV R5, UR5 ;  /* 0x0000000500057c02 */ /* 0x000fee0008000f00 */
.L_x_205:
[----:B--2---:R2:W3:Y:S02]  /*9c80*/  SYNCS.PHASECHK.TRANS64.TRYWAIT P0, [R5+URZ+0x158], R12 ;  /* 0x0001580c050075a7 */ /* 0x0044e400080011ff */
[----:B---3--:R-:W-:Y:S05]  /*9c90*/  @!P0 NANOSLEEP.SYNCS 0x989680 ;  /* 0x009896800000895d */ /* 0x008fea0003900000 */
[----:B------:R-:W3:Y:S02]  /*9ca0*/  @!P0 SYNCS.PHASECHK.TRANS64 P0, [R5+URZ+0x158], R12 ;  /* 0x0001580c050085a7 */ /* 0x000ee400080010ff */
[----:B---3--:R-:W-:Y:S05]  /*9cb0*/  @!P0 BRA `(.L_x_205) ;  /* 0xfffffffc00f08947 */ /* 0x008fea000383ffff */
[----:B------:R-:W-:Y:S05]  /*9cc0*/  BRA `(.L_x_206) ;  /* 0xffffffbc00a47947 */ /* 0x000fea000383ffff */
.L_x_105:
[----:B------:R-:W-:-:S07]  /*9cd0*/  MOV R0, UR4 ;  /* 0x0000000400007c02 */ /* 0x000fce0008000f00 */
.L_x_207:
[----:B--2---:R2:W3:Y:S02]  /*9ce0*/  SYNCS.PHASECHK.TRANS64.TRYWAIT P0, [R0+URZ], R3 ;  /* 0x00000003000075a7 */ /* 0x0044e400080011ff */
[----:B---3--:R-:W-:Y:S05]  /*9cf0*/  @!P0 NANOSLEEP.SYNCS 0x989680 ;  /* 0x009896800000895d */ /* 0x008fea0003900000 */
[----:B------:R-:W3:Y:S02]  /*9d00*/  @!P0 SYNCS.PHASECHK.TRANS64 P0, [R0+URZ], R3 ;  /* 0x00000003000085a7 */ /* 0x000ee400080010ff */
[----:B---3--:R-:W-:Y:S05]  /*9d10*/  @!P0 BRA `(.L_x_207) ;  /* 0xfffffffc00f08947 */ /* 0x008fea000383ffff */
[----:B------:R-:W-:Y:S05]  /*9d20*/  BRA `(.L_x_208) ;  /* 0xffffffc000287947 */ /* 0x000fea000383ffff */
.L_x_106:
[----:B------:R-:W-:-:S07]  /*9d30*/  MOV R0, UR5 ;  /* 0x0000000500007c02 */ /* 0x000fce0008000f00 */
.L_x_209:
[----:B--2---:R2:W3:Y:S02]  /*9d40*/  SYNCS.PHASECHK.TRANS64.TRYWAIT P0, [R0+URZ], R3 ;  /* 0x00000003000075a7 */ /* 0x0044e400080011ff */
[----:B---3--:R-:W-:Y:S05]  /*9d50*/  @!P0 NANOSLEEP.SYNCS 0x989680 ;  /* 0x009896800000895d */ /* 0x008fea0003900000 */
[----:B------:R-:W3:Y:S02]  /*9d60*/  @!P0 SYNCS.PHASECHK.TRANS64 P0, [R0+URZ], R3 ;  /* 0x00000003000085a7 */ /* 0x000ee400080010ff */
[----:B---3--:R-:W-:Y:S05]  /*9d70*/  @!P0 BRA `(.L_x_209) ;  /* 0xfffffffc00f08947 */ /* 0x008fea000383ffff */
[----:B------:R-:W-:Y:S05]  /*9d80*/  BRA `(.L_x_210) ;  /* 0xffffffc000347947 */ /* 0x000fea000383ffff */
.L_x_108:
[----:B------:R-:W-:Y:S07]  /*9d90*/  MOV R0, UR49 ;  /* 0x0000003100007c02 */ /* 0x000fee0008000f00 */
.L_x_211:
[----:B-1----:R1:W2:Y:S02]  /*9da0*/  SYNCS.PHASECHK.TRANS64.TRYWAIT P0, [R0+URZ+0x180], R3 ;  /* 0x00018003000075a7 */ /* 0x0022a400080011ff */
[----:B--2---:R-:W-:Y:S05]  /*9db0*/  @!P0 NANOSLEEP.SYNCS 0x989680 ;  /* 0x009896800000895d */ /* 0x004fea0003900000 */
[----:B------:R-:W2:Y:S02]  /*9dc0*/  @!P0 SYNCS.PHASECHK.TRANS64 P0, [R0+URZ+0x180], R3 ;  /* 0x00018003000085a7 */ /* 0x000ea400080010ff */
[----:B--2---:R-:W-:Y:S05]  /*9dd0*/  @!P0 BRA `(.L_x_211) ;  /* 0xfffffffc00f08947 */ /* 0x004fea000383ffff */
[----:B------:R-:W-:Y:S05]  /*9de0*/  BRA `(.L_x_212) ;  /* 0xffffffc400247947 */ /* 0x000fea000383ffff */
.L_x_118:
[----:B-1----:R1:W3:Y:S02]  /*9df0*/  SYNCS.PHASECHK.TRANS64.TRYWAIT P1, [R0+URZ+0x140], R5 ;  /* 0x00014005000075a7 */ /* 0x0022e400080211ff */
[----:B---3--:R-:W-:Y:S05]  /*9e00*/  @!P1 NANOSLEEP.SYNCS 0x989680 ;  /* 0x009896800000995d */ /* 0x008fea0003900000 */
[----:B------:R-:W3:Y:S02]  /*9e10*/  @!P1 SYNCS.PHASECHK.TRANS64 P1, [R0+URZ+0x140], R5 ;  /* 0x00014005000095a7 */ /* 0x000ee400080210ff */
[----:B---3--:R-:W-:Y:S05]  /*9e20*/  @!P1 BRA `(.L_x_118) ;  /* 0xfffffffc00f09947 */ /* 0x008fea000383ffff */
[----:B------:R-:W-:Y:S05]  /*9e30*/  BRA `(.L_x_117) ;  /* 0xffffffd400187947 */ /* 0x000fea000383ffff */
.L_x_120:
[----:B-1----:R1:W4:Y:S02]  /*9e40*/  SYNCS.PHASECHK.TRANS64.TRYWAIT P0, [R108+URZ+0x190], R3 ;  /* 0x000190036c0075a7 */ /* 0x00232400080011ff */
[----:B----4-:R-:W-:Y:S05]  /*9e50*/  @!P0 NANOSLEEP.SYNCS 0x989680 ;  /* 0x009896800000895d */ /* 0x010fea0003900000 */
[----:B------:R-:W4:Y:S02]  /*9e60*/  @!P0 SYNCS.PHASECHK.TRANS64 P0, [R108+URZ+0x190], R3 ;  /* 0x000190036c0085a7 */ /* 0x000f2400080010ff */
[----:B----4-:R-:W-:Y:S05]  /*9e70*/  @!P0 BRA `(.L_x_120) ;  /* 0xfffffffc00f08947 */ /* 0x010fea000383ffff */
[----:B------:R-:W-:Y:S05]  /*9e80*/  BRA `(.L_x_119) ;  /* 0xffffffd400507947 */ /* 0x000fea000383ffff */
.L_x_131:
[----:B--2---:R2:W4:Y:S02]  /*9e90*/  SYNCS.PHASECHK.TRANS64.TRYWAIT P0, [R3+URZ+0x140], R46 ;  /* 0x0001402e030075a7 */ /* 0x00452400080011ff */
[----:B----4-:R-:W-:Y:S05]  /*9ea0*/  @!P0 NANOSLEEP.SYNCS 0x989680 ;  /* 0x009896800000895d */ /* 0x010fea0003900000 */
[----:B------:R-:W4:Y:S02]  /*9eb0*/  @!P0 SYNCS.PHASECHK.TRANS64 P0, [R3+URZ+0x140], R46 ;  /* 0x0001402e030085a7 */ /* 0x000f2400080010ff */
[----:B----4-:R-:W-:Y:S05]  /*9ec0*/  @!P0 BRA `(.L_x_131) ;  /* 0xfffffffc00f08947 */ /* 0x010fea000383ffff */
[----:B------:R-:W-:Y:S05]  /*9ed0*/  BRA `(.L_x_130) ;  /* 0xffffffe000447947 */ /* 0x000fea000383ffff */
        .weak           $__internal_0_$__cuda_sm10x_tcgen05_guardrail_trap_col_being_dealloced_not_returned_by_alloc
        .type           $__internal_0_$__cuda_sm10x_tcgen05_guardrail_trap_col_being_dealloced_not_returned_by_alloc,@function
        .size           $__internal_0_$__cuda_sm10x_tcgen05_guardrail_trap_col_being_dealloced_not_returned_by_alloc,($__internal_1_$__cuda_sm10x_tcgen05_guardrail_trap_phase_invalid_during_alloc - $__internal_0_$__cuda_sm10x_tcgen05_guardrail_trap_col_being_dealloced_not_returned_by_alloc)
$__internal_0_$__cuda_sm10x_tcgen05_guardrail_trap_col_being_dealloced_not_returned_by_alloc:
[----:B------:R-:W-:Y:S05]  /*9ee0*/  BPT.TRAP 0x1 ;  /* 0x000000040000795c */ /* 0x000fea0000300000 */
[----:B------:R-:W-:-:S04]  /*9ef0*/  HFMA2 R3, -RZ, RZ, 0, 0 ;  /* 0x00000000ff037431 */ /* 0x000fc800000001ff */
[----:B------:R-:W-:Y:S05]  /*9f00*/  RET.REL.NODEC R2 `(_ZN7cutlass13device_kernelINS_4conv6kernel13ConvUniversalINS1_16ConvProblemShapeILNS1_8OperatorE0ELi2EEENS1_10collective14CollectiveConvINS1_47MainloopSm100TmaUmmaWarpSpecializedImplicitGemmILS5_0ELi20ELi2ELi1ELi2EN4cute5tupleIJNSA_1CILi2EEENSC_ILi1EEESE_EEEEENSB_IJNSC_ILi256EEENSC_ILi64EEENSB_IJNSC_ILi32EEEEEEEEENS_6half_tESM_NSA_8TiledMMAINSA_8MMA_AtomIJNSA_26SM100_MMA_F16BF16_2x1SM_SSISM_SM_fLi256ELi64ELNSA_4UMMA5MajorE0ELSR_0ELNSQ_7ScaleInE0ELSS_0EEEEEENSA_6LayoutINSB_IJSE_SE_SE_EEENSB_IJNSC_ILi0EEESX_SX_EEEEENSB_IJNSA_10UnderscoreES10_S10_EEEEENS7_6detail27Sm100ImplicitGemmTileTraitsINSA_25SM100_TMA_2SM_LOAD_IM2COLENSA_14ComposedLayoutINSA_7SwizzleILi2ELi4ELi3EEENSA_18smem_ptr_flag_bitsILi16EEENSV_INSB_IJNSC_ILi8EEESJ_EEENSB_IJSJ_SE_EEEEEEEvEENS14_INSA_18SM100_TMA_2SM_LOADES1F_vEEEENS_8epilogue10collective18CollectiveEpilogueINS1K_23Sm100TmaWarpSpecializedILi3ELi2ELi32ELb1ELb0EEEJNSB_IJNSC_ILi128EEESI_SK_EEENSB_IJNSV_IS1P_SE_EENSV_ISJ_SE_EEEEESM_NSB_IJNSB_IJlllEEESE_SX_EEESM_S1V_NS1K_6fusion15FusionCallbacksIS1O_NS1W_17LinearCombinationISM_fSM_fLNS_15FloatRoundStyleE2EEES1Q_S1T_JEEENSA_5SM1004TMEM4LOAD26SM100_TMEM_LOAD_32dp32b32xENSA_20SM90_TMA_LOAD_IM2COLES1F_NSA_39AutoVectorizingCopyWithAssumedAlignmentILi128EEENSA_21SM90_TMA_STORE_IM2COLES1F_S28_S28_EEEvvEEEEvNT_6ParamsE) ;  /* 0xffffff60023c7950 */ /* 0x000fea0003c3ffff */
        .weak           $__internal_1_$__cuda_sm10x_tcgen05_guardrail_trap_phase_invalid_during_alloc
        .type           $__internal_1_$__cuda_sm10x_tcgen05_guardrail_trap_phase_invalid_during_alloc,@function
        .size           $__internal_1_$__cuda_sm10x_tcgen05_guardrail_trap_phase_invalid_during_alloc,($__internal_2_$__cuda_sm10x_tcgen05_guardrail_trap_unallocated_columns_being_dealloced - $__internal_1_$__cuda_sm10x_tcgen05_guardrail_trap_phase_invalid_during_alloc)
$__internal_1_$__cuda_sm10x_tcgen05_guardrail_trap_phase_invalid_during_alloc:
[----:B------:R-:W-:Y:S05]  /*9f10*/  BPT.TRAP 0x1 ;  /* 0x000000040000795c */ /* 0x000fea0000300000 */
[----:B------:R-:W-:-:S04]  /*9f20*/  MOV R5, 0x0 ;  /* 0x0000000000057802 */ /* 0x000fc80000000f00 */
[----:B------:R-:W-:Y:S05]  /*9f30*/  RET.REL.NODEC R4 `(_ZN7cutlass13device_kernelINS_4conv6kernel13ConvUniversalINS1_16ConvProblemShapeILNS1_8OperatorE0ELi2EEENS1_10collective14CollectiveConvINS1_47MainloopSm100TmaUmmaWarpSpecializedImplicitGemmILS5_0ELi20ELi2ELi1ELi2EN4cute5tupleIJNSA_1CILi2EEENSC_ILi1EEESE_EEEEENSB_IJNSC_ILi256EEENSC_ILi64EEENSB_IJNSC_ILi32EEEEEEEEENS_6half_tESM_NSA_8TiledMMAINSA_8MMA_AtomIJNSA_26SM100_MMA_F16BF16_2x1SM_SSISM_SM_fLi256ELi64ELNSA_4UMMA5MajorE0ELSR_0ELNSQ_7ScaleInE0ELSS_0EEEEEENSA_6LayoutINSB_IJSE_SE_SE_EEENSB_IJNSC_ILi0EEESX_SX_EEEEENSB_IJNSA_10UnderscoreES10_S10_EEEEENS7_6detail27Sm100ImplicitGemmTileTraitsINSA_25SM100_TMA_2SM_LOAD_IM2COLENSA_14ComposedLayoutINSA_7SwizzleILi2ELi4ELi3EEENSA_18smem_ptr_flag_bitsILi16EEENSV_INSB_IJNSC_ILi8EEESJ_EEENSB_IJSJ_SE_EEEEEEEvEENS14_INSA_18SM100_TMA_2SM_LOADES1F_vEEEENS_8epilogue10collective18CollectiveEpilogueINS1K_23Sm100TmaWarpSpecializedILi3ELi2ELi32ELb1ELb0EEEJNSB_IJNSC_ILi128EEESI_SK_EEENSB_IJNSV_IS1P_SE_EENSV_ISJ_SE_EEEEESM_NSB_IJNSB_IJlllEEESE_SX_EEESM_S1V_NS1K_6fusion15FusionCallbacksIS1O_NS1W_17LinearCombinationISM_fSM_fLNS_15FloatRoundStyleE2EEES1Q_S1T_JEEENSA_5SM1004TMEM4LOAD26SM100_TMEM_LOAD_32dp32b32xENSA_20SM90_TMA_LOAD_IM2COLES1F_NSA_39AutoVectorizingCopyWithAssumedAlignmentILi128EEENSA_21SM90_TMA_STORE_IM2COLES1F_S28_S28_EEEvvEEEEvNT_6ParamsE) ;  /* 0xffffff6004307950 */ /* 0x000fea0003c3ffff */
        .weak           $__internal_2_$__cuda_sm10x_tcgen05_guardrail_trap_unallocated_columns_being_dealloced
        .type           $__internal_2_$__cuda_sm10x_tcgen05_guardrail_trap_unallocated_columns_being_dealloced,@function
        .size           $__internal_2_$__cuda_sm10x_tcgen05_guardrail_trap_unallocated_columns_being_dealloced,(.L_x_214 - $__internal_2_$__cuda_sm10x_tcgen05_guardrail_trap_unallocated_columns_being_dealloced)
$__internal_2_$__cuda_sm10x_tcgen05_guardrail_trap_unallocated_columns_being_dealloced:
[----:B------:R-:W-:Y:S05]  /*9f40*/  BPT.TRAP 0x1 ;  /* 0x000000040000795c */ /* 0x000fea0000300000 */
[----:B------:R-:W-:-:S04]  /*9f50*/  HFMA2 R3, -RZ, RZ, 0, 0 ;  /* 0x00000000ff037431 */ /* 0x000fc800000001ff */
[----:B------:R-:W-:Y:S05]  /*9f60*/  RET.REL.NODEC R2 `(_ZN7cutlass13device_kernelINS_4conv6kernel13ConvUniversalINS1_16ConvProblemShapeILNS1_8OperatorE0ELi2EEENS1_10collective14CollectiveConvINS1_47MainloopSm100TmaUmmaWarpSpecializedImplicitGemmILS5_0ELi20ELi2ELi1ELi2EN4cute5tupleIJNSA_1CILi2EEENSC_ILi1EEESE_EEEEENSB_IJNSC_ILi256EEENSC_ILi64EEENSB_IJNSC_ILi32EEEEEEEEENS_6half_tESM_NSA_8TiledMMAINSA_8MMA_AtomIJNSA_26SM100_MMA_F16BF16_2x1SM_SSISM_SM_fLi256ELi64ELNSA_4UMMA5MajorE0ELSR_0ELNSQ_7ScaleInE0ELSS_0EEEEEENSA_6LayoutINSB_IJSE_SE_SE_EEENSB_IJNSC_ILi0EEESX_SX_EEEEENSB_IJNSA_10UnderscoreES10_S10_EEEEENS7_6detail27Sm100ImplicitGemmTileTraitsINSA_25SM100_TMA_2SM_LOAD_IM2COLENSA_14ComposedLayoutINSA_7SwizzleILi2ELi4ELi3EEENSA_18smem_ptr_flag_bitsILi16EEENSV_INSB_IJNSC_ILi8EEESJ_EEENSB_IJSJ_SE_EEEEEEEvEENS14_INSA_18SM100_TMA_2SM_LOADES1F_vEEEENS_8epilogue10collective18CollectiveEpilogueINS1K_23Sm100TmaWarpSpecializedILi3ELi2ELi32ELb1ELb0EEEJNSB_IJNSC_ILi128EEESI_SK_EEENSB_IJNSV_IS1P_SE_EENSV_ISJ_SE_EEEEESM_NSB_IJNSB_IJlllEEESE_SX_EEESM_S1V_NS1K_6fusion15FusionCallbacksIS1O_NS1W_17LinearCombinationISM_fSM_fLNS_15FloatRoundStyleE2EEES1Q_S1T_JEEENSA_5SM1004TMEM4LOAD26SM100_TMEM_LOAD_32dp32b32xENSA_20SM90_TMA_LOAD_IM2COLES1F_NSA_39AutoVectorizingCopyWithAssumedAlignmentILi128EEENSA_21SM90_TMA_STORE_IM2COLES1F_S28_S28_EEEvvEEEEvNT_6ParamsE) ;  /* 0xffffff6002247950 */ /* 0x000fea0003c3ffff */
.L_x_213:
[----:B------:R-:W-:-:S00]  /*9f70*/  BRA `(.L_x_213) ;  /* 0xfffffffc00fc7947 */ /* 0x000fc0000383ffff */
[----:B------:R-:W-:-:S00]  /*9f80*/  NOP ;  /* 0x0000000000007918 */ /* 0x000fc00000000000 */
[----:B------:R-:W-:-:S00]  /*9f90*/  NOP ;  /* 0x0000000000007918 */ /* 0x000fc00000000000 */
[----:B------:R-:W-:-:S00]  /*9fa0*/  NOP ;  /* 0x0000000000007918 */ /* 0x000fc00000000000 */
[----:B------:R-:W-:-:S00]  /*9fb0*/  NOP ;  /* 0x0000000000007918 */ /* 0x000fc00000000000 */
[----:B------:R-:W-:-:S00]  /*9fc0*/  NOP ;  /* 0x0000000000007918 */ /* 0x000fc00000000000 */
[----:B------:R-:W-:-:S00]  /*9fd0*/  NOP ;  /* 0x0000000000007918 */ /* 0x000fc00000000000 */
[----:B------:R-:W-:-:S00]  /*9fe0*/  NOP ;  /* 0x0000000000007918 */ /* 0x000fc00000000000 */
[----:B------:R-:W-:-:S00]  /*9ff0*/  NOP ;  /* 0x0000000000007918 */ /* 0x000fc00000000000 */
.L_x_214:


//--------------------- .nv.global.init           --------------------------
	.section	.nv.global.init,"aw",@progbits
.nv.global.init:
	.type		$str$29,@object
	.size		$str$29,($str$30 - $str$29)
$str$29:
        /*0000*/ 	.byte	0x28, 0x61, 0x64, 0x64, 0x72, 0x65, 0x73, 0x73, 0x20, 0x26, 0x20, 0x6d, 0x61, 0x73, 0x6b, 0x29
        /*0010*/ 	.byte	0x20, 0x3d, 0x3d, 0x20, 0x30, 0x00
	.type		$str$30,@object
	.size		$str$30,($str$28 - $str$30)
$str$30:
        /*0016*/ 	.byte	0x2f, 0x74, 0x6d, 0x70, 0x2f, 0x63, 0x75, 0x74, 0x6c, 0x61, 0x73, 0x73, 0x5f, 0x73, 0x77, 0x65
        /*0026*/ 	.byte	0x65, 0x70, 0x5f, 0x73, 0x72, 0x63, 0x2f, 0x69, 0x6e, 0x63, 0x6c, 0x75, 0x64, 0x65, 0x2f, 0x63
        /*0036*/ 	.byte	0x75, 0x74, 0x65, 0x2f, 0x70, 0x6f, 0x69, 0x6e, 0x74, 0x65, 0x72, 0x5f, 0x66, 0x6c, 0x61, 0x67
        /*0046*/ 	.byte	0x67, 0x65, 0x64, 0x2e, 0x68, 0x70, 0x70, 0x00
	.type		$str$28,@object
	.size		$str$28,($str$27 - $str$28)
$str$28:
        /*004e*/ 	.byte	0x2f, 0x74, 0x6d, 0x70, 0x2f, 0x63, 0x75, 0x74, 0x6c, 0x61, 0x73, 0x73, 0x5f, 0x73, 0x77, 0x65
        /*005e*/ 	.byte	0x65, 0x70, 0x5f, 0x73, 0x72, 0x63, 0x2f, 0x69, 0x6e, 0x63, 0x6c, 0x75, 0x64, 0x65, 0x2f, 0x63
        /*006e*/ 	.byte	0x75, 0x74, 0x65, 0x2f, 0x61, 0x74, 0x6f, 0x6d, 0x2f, 0x63, 0x6f, 0x70, 0x79, 0x5f, 0x74, 0x72
        /*007e*/ 	.byte	0x61, 0x69, 0x74, 0x73, 0x5f, 0x73, 0x6d, 0x31, 0x30, 0x30, 0x2e, 0x68, 0x70, 0x70, 0x00
	.type		$str$27,@object
	.size		$str$27,(__unnamed_1 - $str$27)
$str$27:
        /*008d*/ 	.byte	0x28, 0x28, 0x75, 0x69, 0x6e, 0x74, 0x33, 0x32, 0x5f, 0x74, 0x28, 0x74, 0x68, 0x72, 0x65, 0x61
        /*009d*/ 	.byte	0x64, 0x49, 0x64, 0x78, 0x2e, 0x78, 0x29, 0x20, 0x2f, 0x20, 0x33, 0x32, 0x29, 0x20, 0x25, 0x20
        /*00ad*/ 	.byte	0x34, 0x29, 0x20, 0x3d, 0x3d, 0x20, 0x28, 0x28, 0x28, 0x74, 0x6d, 0x65, 0x6d, 0x5f, 0x61, 0x64
        /*00bd*/ 	.byte	0x64, 0x72, 0x20, 0x3e, 0x3e, 0x20, 0x31, 0x36, 0x29, 0x20, 0x2f, 0x20, 0x33, 0x32, 0x29, 0x20
        /*00cd*/ 	.byte	0x25, 0x20, 0x34, 0x29, 0x00
	.type		__unnamed_1,@object
	.size		__unnamed_1,(__unnamed_2 - __unnamed_1)
__unnamed_1:
        /*00d2*/ 	.byte	0x61, 0x75, 0x74, 0x6f, 0x20, 0x63, 0x75, 0x74, 0x65, 0x3a, 0x3a, 0x61, 0x73, 0x5f, 0x70, 0x6f
        /* <DEDUP_REMOVED lines=24> */
        /*0262*/ 	.byte	0x3e, 0x3e, 0x3e, 0x3e, 0x5d, 0x00
	.type		__unnamed_2,@object
	.size		__unnamed_2,(.L_2 - __unnamed_2)
__unnamed_2:
        /* <DEDUP_REMOVED lines=42> */
        /*0508*/ 	.byte	0x3e, 0x3e, 0x5d, 0x00
.L_2:


//--------------------- .nv.shared._ZN7cutlass13device_kernelINS_4conv6kernel13ConvUniversalINS1_16ConvProblemShapeILNS1_8OperatorE0ELi2EEENS1_10collective14CollectiveConvINS1_47MainloopSm100TmaUmmaWarpSpecializedImplicitGemmILS5_0ELi20ELi2ELi1ELi2EN4cute5tupleIJNSA_1CILi2EEENSC_ILi1EEESE_EEEEENSB_IJNSC_ILi256EEENSC_ILi64EEENSB_IJNSC_ILi32EEEEEEEEENS_6half_tESM_NSA_8TiledMMAINSA_8MMA_AtomIJNSA_26SM100_MMA_F16BF16_2x1SM_SSISM_SM_fLi256ELi64ELNSA_4UMMA5MajorE0ELSR_0ELNSQ_7ScaleInE0ELSS_0EEEEEENSA_6LayoutINSB_IJSE_SE_SE_EEENSB_IJNSC_ILi0EEESX_SX_EEEEENSB_IJNSA_10UnderscoreES10_S10_EEEEENS7_6detail27Sm100ImplicitGemmTileTraitsINSA_25SM100_TMA_2SM_LOAD_IM2COLENSA_14ComposedLayoutINSA_7SwizzleILi2ELi4ELi3EEENSA_18smem_ptr_flag_bitsILi16EEENSV_INSB_IJNSC_ILi8EEESJ_EEENSB_IJSJ_SE_EEEEEEEvEENS14_INSA_18SM100_TMA_2SM_LOADES1F_vEEEENS_8epilogue10collective18CollectiveEpilogueINS1K_23Sm100TmaWarpSpecializedILi3ELi2ELi32ELb1ELb0EEEJNSB_IJNSC_ILi128EEESI_SK_EEENSB_IJNSV_IS1P_SE_EENSV_ISJ_SE_EEEEESM_NSB_IJNSB_IJlllEEESE_SX_EEESM_S1V_NS1K_6fusion15FusionCallbacksIS1O_NS1W_17LinearCombinationISM_fSM_fLNS_15FloatRoundStyleE2EEES1Q_S1T_JEEENSA_5SM1004TMEM4LOAD26SM100_TMEM_LOAD_32dp32b32xENSA_20SM90_TMA_LOAD_IM2COLES1F_NSA_39AutoVectorizingCopyWithAssumedAlignmentILi128EEENSA_21SM90_TMA_STORE_IM2COLES1F_S28_S28_EEEvvEEEEvNT_6ParamsE --------------------------
	.section	.nv.shared._ZN7cutlass13device_kernelINS_4conv6kernel13ConvUniversalINS1_16ConvProblemShapeILNS1_8OperatorE0ELi2EEENS1_10collective14CollectiveConvINS1_47MainloopSm100TmaUmmaWarpSpecializedImplicitGemmILS5_0ELi20ELi2ELi1ELi2EN4cute5tupleIJNSA_1CILi2EEENSC_ILi1EEESE_EEEEENSB_IJNSC_ILi256EEENSC_ILi64EEENSB_IJNSC_ILi32EEEEEEEEENS_6half_tESM_NSA_8TiledMMAINSA_8MMA_AtomIJNSA_26SM100_MMA_F16BF16_2x1SM_SSISM_SM_fLi256ELi64ELNSA_4UMMA5MajorE0ELSR_0ELNSQ_7ScaleInE0ELSS_0EEEEEENSA_6LayoutINSB_IJSE_SE_SE_EEENSB_IJNSC_ILi0EEESX_SX_EEEEENSB_IJNSA_10UnderscoreES10_S10_EEEEENS7_6detail27Sm100ImplicitGemmTileTraitsINSA_25SM100_TMA_2SM_LOAD_IM2COLENSA_14ComposedLayoutINSA_7SwizzleILi2ELi4ELi3EEENSA_18smem_ptr_flag_bitsILi16EEENSV_INSB_IJNSC_ILi8EEESJ_EEENSB_IJSJ_SE_EEEEEEEvEENS14_INSA_18SM100_TMA_2SM_LOADES1F_vEEEENS_8epilogue10collective18CollectiveEpilogueINS1K_23Sm100TmaWarpSpecializedILi3ELi2ELi32ELb1ELb0EEEJNSB_IJNSC_ILi128EEESI_SK_EEENSB_IJNSV_IS1P_SE_EENSV_ISJ_SE_EEEEESM_NSB_IJNSB_IJlllEEESE_SX_EEESM_S1V_NS1K_6fusion15FusionCallbacksIS1O_NS1W_17LinearCombinationISM_fSM_fLNS_15FloatRoundStyleE2EEES1Q_S1T_JEEENSA_5SM1004TMEM4LOAD26SM100_TMEM_LOAD_32dp32b32xENSA_20SM90_TMA_LOAD_IM2COLES1F_NSA_39AutoVectorizingCopyWithAssumedAlignmentILi128EEENSA_21SM90_TMA_STORE_IM2COLES1F_S28_S28_EEEvvEEEEvNT_6ParamsE,"aw",@nobits
	.sectionflags	@""
	.align	16
	.zero		1024


//--------------------- .nv.shared.reserved.0     --------------------------
	.section	.nv.shared.reserved.0,"aw",@nobits
	.weak		__nv_reservedSMEM_offset_0_alias
	.size		__nv_reservedSMEM_offset_0_alias, 0, 64
	.other		__nv_reservedSMEM_offset_0_alias,@"STO_CUDA_RESERVED_SHARED STV_DEFAULT"
__nv_reservedSMEM_offset_0_alias:
	.zero		0
.nv.shared.reserved.0:
	.zero		64
	.weak		__nv_reservedSMEM_tcgen05_partition
	.type		__nv_reservedSMEM_tcgen05_partition,@object
	.size		__nv_reservedSMEM_tcgen05_partition,(.L_0 - __nv_reservedSMEM_tcgen05_partition)
__nv_reservedSMEM_tcgen05_partition:
	.zero		32
.L_0:


//--------------------- .nv.global                --------------------------
	.section	.nv.global,"aw",@nobits
.nv.global:
	.type		_ZN39_INTERNAL_f237164e_4_k_cu_7e08bd8c_25824cute1_E,@object
	.size		_ZN39_INTERNAL_f237164e_4_k_cu_7e08bd8c_25824cute1_E,(_ZN39_INTERNAL_f237164e_4_k_cu_7e08bd8c_25824cuda3std3__45__cpo6cbeginE - _ZN39_INTERNAL_f237164e_4_k_cu_7e08bd8c_25824cute1_E)
_ZN39_INTERNAL_f237164e_4_k_cu_7e08bd8c_25824cute1_E:
	.zero		1
	.type		_ZN39_INTERNAL_f237164e_4_k_cu_7e08bd8c_25824cuda3std3__45__cpo6cbeginE,@object
	.size		_ZN39_INTERNAL_f237164e_4_k_cu_7e08bd8c_25824cuda3std3__45__cpo6cbeginE,(_ZN39_INTERNAL_f237164e_4_k_cu_7e08bd8c_25824cuda3std3__48in_placeE - _ZN39_INTERNAL_f237164e_4_k_cu_7e08bd8c_25824cuda3std3__45__cpo6cbeginE)
_ZN39_INTERNAL_f237164e_4_k_cu_7e08bd8c_25824cuda3std3__45__cpo6cbeginE:
	.zero		1
	.type		_ZN39_INTERNAL_f237164e_4_k_cu_7e08bd8c_25824cuda3std3__48in_placeE,@object
	.size		_ZN39_INTERNAL_f237164e_4_k_cu_7e08bd8c_25824cuda3std3__48in_placeE,(_ZN39_INTERNAL_f237164e_4_k_cu_7e08bd8c_25824cuda3std6ranges3__45__cpo9iter_moveE - _ZN39_INTERNAL_f237164e_4_k_cu_7e08bd8c_25824cuda3std3__48in_placeE)
_ZN39_INTERNAL_f237164e_4_k_cu_7e08bd8c_25824cuda3std3__48in_placeE:
	.zero		1
	.type		_ZN39_INTERNAL_f237164e_4_k_cu_7e08bd8c_25824cuda3std6ranges3__45__cpo9iter_moveE,@object
	.size		_ZN39_INTERNAL_f237164e_4_k_cu_7e08bd8c_25824cuda3std6ranges3__45__cpo9iter_moveE,(_ZN39_INTERNAL_f237164e_4_k_cu_7e08bd8c_25824cuda3std3__45__cpo5beginE - _ZN39_INTERNAL_f237164e_4_k_cu_7e08bd8c_25824cuda3std6ranges3__45__cpo9iter_moveE)
_ZN39_INTERNAL_f237164e_4_k_cu_7e08bd8c_25824cuda3std6ranges3__45__cpo9iter_moveE:
	.zero		1
	.type		_ZN39_INTERNAL_f237164e_4_k_cu_7e08bd8c_25824cuda3std3__45__cpo5beginE,@object
	.size		_ZN39_INTERNAL_f237164e_4_k_cu_7e08bd8c_25824cuda3std3__45__cpo5beginE,(_ZN39_INTERNAL_f237164e_4_k_cu_7e08bd8c_25824cuda3std3__441_GLOBAL__N__f237164e_4_k_cu_7e08bd8c_25826ignoreE - _ZN39_INTERNAL_f237164e_4_k_cu_7e08bd8c_25824cuda3std3__45__cpo5beginE)
_ZN39_INTERNAL_f237164e_4_k_cu_7e08bd8c_25824cuda3std3__45__cpo5beginE:
	.zero		1
	.type		_ZN39_INTERNAL_f237164e_4_k_cu_7e08bd8c_25824cuda3std3__441_GLOBAL__N__f237164e_4_k_cu_7e08bd8c_25826ignoreE,@object
	.size		_ZN39_INTERNAL_f237164e_4_k_cu_7e08bd8c_25824cuda3std3__441_GLOBAL__N__f237164e_4_k_cu_7e08bd8c_25826ignoreE,(_ZN39_INTERNAL_f237164e_4_k_cu_7e08bd8c_25824cute7productE - _ZN39_INTERNAL_f237164e_4_k_cu_7e08bd8c_25824cuda3std3__441_GLOBAL__N__f237164e_4_k_cu_7e08bd8c_25826ignoreE)
_ZN39_INTERNAL_f237164e_4_k_cu_7e08bd8c_25824cuda3std3__441_GLOBAL__N__f237164e_4_k_cu_7e08bd8c_25826ignoreE:
	.zero		1
	.type		_ZN39_INTERNAL_f237164e_4_k_cu_7e08bd8c_25824cute7productE,@object
	.size		_ZN39_INTERNAL_f237164e_4_k_cu_7e08bd8c_25824cute7productE,(_ZN39_INTERNAL_f237164e_4_k_cu_7e08bd8c_25824cuda3std3__45__cpo3endE - _ZN39_INTERNAL_f237164e_4_k_cu_7e08bd8c_25824cute7productE)
_ZN39_INTERNAL_f237164e_4_k_cu_7e08bd8c_25824cute7productE:
	.zero		1
	.type		_ZN39_INTERNAL_f237164e_4_k_cu_7e08bd8c_25824cuda3std3__45__cpo3endE,@object
	.size		_ZN39_INTERNAL_f237164e_4_k_cu_7e08bd8c_25824cuda3std3__45__cpo3endE,(_ZN39_INTERNAL_f237164e_4_k_cu_7e08bd8c_25824cuda3std3__419piecewise_constructE - _ZN39_INTERNAL_f237164e_4_k_cu_7e08bd8c_25824cuda3std3__45__cpo3endE)
_ZN39_INTERNAL_f237164e_4_k_cu_7e08bd8c_25824cuda3std3__45__cpo3endE:
	.zero		1
	.type		_ZN39_INTERNAL_f237164e_4_k_cu_7e08bd8c_25824cuda3std3__419piecewise_constructE,@object
	.size		_ZN39_INTERNAL_f237164e_4_k_cu_7e08bd8c_25824cuda3std3__419piecewise_constructE,(_ZN39_INTERNAL_f237164e_4_k_cu_7e08bd8c_25824cuda3std3__45__cpo4cendE - _ZN39_INTERNAL_f237164e_4_k_cu_7e08bd8c_25824cuda3std3__419piecewise_constructE)
_ZN39_INTERNAL_f237164e_4_k_cu_7e08bd8c_25824cuda3std3__419piecewise_constructE:
	.zero		1
	.type		_ZN39_INTERNAL_f237164e_4_k_cu_7e08bd8c_25824cuda3std3__45__cpo4cendE,@object
	.size		_ZN39_INTERNAL_f237164e_4_k_cu_7e08bd8c_25824cuda3std3__45__cpo4cendE,(_ZN39_INTERNAL_f237164e_4_k_cu_7e08bd8c_25824cuda3std6ranges3__45__cpo4swapE - _ZN39_INTERNAL_f237164e_4_k_cu_7e08bd8c_25824cuda3std3__45__cpo4cendE)
_ZN39_INTERNAL_f237164e_4_k_cu_7e08bd8c_25824cuda3std3__45__cpo4cendE:
	.zero		1
	.type		_ZN39_INTERNAL_f237164e_4_k_cu_7e08bd8c_25824cuda3std6ranges3__45__cpo4swapE,@object
	.size		_ZN39_INTERNAL_f237164e_4_k_cu_7e08bd8c_25824cuda3std6ranges3__45__cpo4swapE,(.L_10 - _ZN39_INTERNAL_f237164e_4_k_cu_7e08bd8c_25824cuda3std6ranges3__45__cpo4swapE)
_ZN39_INTERNAL_f237164e_4_k_cu_7e08bd8c_25824cuda3std6ranges3__45__cpo4swapE:
	.zero		1
.L_10:


//--------------------- .nv.constant0._ZN7cutlass13device_kernelINS_4conv6kernel13ConvUniversalINS1_16ConvProblemShapeILNS1_8OperatorE0ELi2EEENS1_10collective14CollectiveConvINS1_47MainloopSm100TmaUmmaWarpSpecializedImplicitGemmILS5_0ELi20ELi2ELi1ELi2EN4cute5tupleIJNSA_1CILi2EEENSC_ILi1EEESE_EEEEENSB_IJNSC_ILi256EEENSC_ILi64EEENSB_IJNSC_ILi32EEEEEEEEENS_6half_tESM_NSA_8TiledMMAINSA_8MMA_AtomIJNSA_26SM100_MMA_F16BF16_2x1SM_SSISM_SM_fLi256ELi64ELNSA_4UMMA5MajorE0ELSR_0ELNSQ_7ScaleInE0ELSS_0EEEEEENSA_6LayoutINSB_IJSE_SE_SE_EEENSB_IJNSC_ILi0EEESX_SX_EEEEENSB_IJNSA_10UnderscoreES10_S10_EEEEENS7_6detail27Sm100ImplicitGemmTileTraitsINSA_25SM100_TMA_2SM_LOAD_IM2COLENSA_14ComposedLayoutINSA_7SwizzleILi2ELi4ELi3EEENSA_18smem_ptr_flag_bitsILi16EEENSV_INSB_IJNSC_ILi8EEESJ_EEENSB_IJSJ_SE_EEEEEEEvEENS14_INSA_18SM100_TMA_2SM_LOADES1F_vEEEENS_8epilogue10collective18CollectiveEpilogueINS1K_23Sm100TmaWarpSpecializedILi3ELi2ELi32ELb1ELb0EEEJNSB_IJNSC_ILi128EEESI_SK_EEENSB_IJNSV_IS1P_SE_EENSV_ISJ_SE_EEEEESM_NSB_IJNSB_IJlllEEESE_SX_EEESM_S1V_NS1K_6fusion15FusionCallbacksIS1O_NS1W_17LinearCombinationISM_fSM_fLNS_15FloatRoundStyleE2EEES1Q_S1T_JEEENSA_5SM1004TMEM4LOAD26SM100_TMEM_LOAD_32dp32b32xENSA_20SM90_TMA_LOAD_IM2COLES1F_NSA_39AutoVectorizingCopyWithAssumedAlignmentILi128EEENSA_21SM90_TMA_STORE_IM2COLES1F_S28_S28_EEEvvEEEEvNT_6ParamsE --------------------------
	.section	.nv.constant0._ZN7cutlass13device_kernelINS_4conv6kernel13ConvUniversalINS1_16ConvProblemShapeILNS1_8OperatorE0ELi2EEENS1_10collective14CollectiveConvINS1_47MainloopSm100TmaUmmaWarpSpecializedImplicitGemmILS5_0ELi20ELi2ELi1ELi2EN4cute5tupleIJNSA_1CILi2EEENSC_ILi1EEESE_EEEEENSB_IJNSC_ILi256EEENSC_ILi64EEENSB_IJNSC_ILi32EEEEEEEEENS_6half_tESM_NSA_8TiledMMAINSA_8MMA_AtomIJNSA_26SM100_MMA_F16BF16_2x1SM_SSISM_SM_fLi256ELi64ELNSA_4UMMA5MajorE0ELSR_0ELNSQ_7ScaleInE0ELSS_0EEEEEENSA_6LayoutINSB_IJSE_SE_SE_EEENSB_IJNSC_ILi0EEESX_SX_EEEEENSB_IJNSA_10UnderscoreES10_S10_EEEEENS7_6detail27Sm100ImplicitGemmTileTraitsINSA_25SM100_TMA_2SM_LOAD_IM2COLENSA_14ComposedLayoutINSA_7SwizzleILi2ELi4ELi3EEENSA_18smem_ptr_flag_bitsILi16EEENSV_INSB_IJNSC_ILi8EEESJ_EEENSB_IJSJ_SE_EEEEEEEvEENS14_INSA_18SM100_TMA_2SM_LOADES1F_vEEEENS_8epilogue10collective18CollectiveEpilogueINS1K_23Sm100TmaWarpSpecializedILi3ELi2ELi32ELb1ELb0EEEJNSB_IJNSC_ILi128EEESI_SK_EEENSB_IJNSV_IS1P_SE_EENSV_ISJ_SE_EEEEESM_NSB_IJNSB_IJlllEEESE_SX_EEESM_S1V_NS1K_6fusion15FusionCallbacksIS1O_NS1W_17LinearCombinationISM_fSM_fLNS_15FloatRoundStyleE2EEES1Q_S1T_JEEENSA_5SM1004TMEM4LOAD26SM100_TMEM_LOAD_32dp32b32xENSA_20SM90_TMA_LOAD_IM2COLES1F_NSA_39AutoVectorizingCopyWithAssumedAlignmentILi128EEENSA_21SM90_TMA_STORE_IM2COLES1F_S28_S28_EEEvvEEEEvNT_6ParamsE,"a",@progbits
	.sectionflags	@""
	.align	4
.nv.constant0._ZN7cutlass13device_kernelINS_4conv6kernel13ConvUniversalINS1_16ConvProblemShapeILNS1_8OperatorE0ELi2EEENS1_10collective14CollectiveConvINS1_47MainloopSm100TmaUmmaWarpSpecializedImplicitGemmILS5_0ELi20ELi2ELi1ELi2EN4cute5tupleIJNSA_1CILi2EEENSC_ILi1EEESE_EEEEENSB_IJNSC_ILi256EEENSC_ILi64EEENSB_IJNSC_ILi32EEEEEEEEENS_6half_tESM_NSA_8TiledMMAINSA_8MMA_AtomIJNSA_26SM100_MMA_F16BF16_2x1SM_SSISM_SM_fLi256ELi64ELNSA_4UMMA5MajorE0ELSR_0ELNSQ_7ScaleInE0ELSS_0EEEEEENSA_6LayoutINSB_IJSE_SE_SE_EEENSB_IJNSC_ILi0EEESX_SX_EEEEENSB_IJNSA_10UnderscoreES10_S10_EEEEENS7_6detail27Sm100ImplicitGemmTileTraitsINSA_25SM100_TMA_2SM_LOAD_IM2COLENSA_14ComposedLayoutINSA_7SwizzleILi2ELi4ELi3EEENSA_18smem_ptr_flag_bitsILi16EEENSV_INSB_IJNSC_ILi8EEESJ_EEENSB_IJSJ_SE_EEEEEEEvEENS14_INSA_18SM100_TMA_2SM_LOADES1F_vEEEENS_8epilogue10collective18CollectiveEpilogueINS1K_23Sm100TmaWarpSpecializedILi3ELi2ELi32ELb1ELb0EEEJNSB_IJNSC_ILi128EEESI_SK_EEENSB_IJNSV_IS1P_SE_EENSV_ISJ_SE_EEEEESM_NSB_IJNSB_IJlllEEESE_SX_EEESM_S1V_NS1K_6fusion15FusionCallbacksIS1O_NS1W_17LinearCombinationISM_fSM_fLNS_15FloatRoundStyleE2EEES1Q_S1T_JEEENSA_5SM1004TMEM4LOAD26SM100_TMEM_LOAD_32dp32b32xENSA_20SM90_TMA_LOAD_IM2COLES1F_NSA_39AutoVectorizingCopyWithAssumedAlignmentILi128EEENSA_21SM90_TMA_STORE_IM2COLES1F_S28_S28_EEEvvEEEEvNT_6ParamsE:
	.zero		2944


//--------------------- SYMBOLS --------------------------

	.type		.nv.reservedSmem.offset0,@object
	.size		.nv.reservedSmem.offset0,0x4
	.type		.nv.reservedSmem.cap,@object
	.size		.nv.reservedSmem.cap,0x4
	.type		__assertfail,@function
